	.target	sm_90a

	.elftype	@"ET_EXEC"


//--------------------- .note.nv.tkinfo           --------------------------
	.section	.note.nv.tkinfo,"",@"SHT_NOTE"
	.sectionflags	@"SHF_NOTE_NV_TKINFO"
	.tkinfo
        /*0018*/ 	.word	0x00000002
        /*0030*/ 	.string	""
        /*0030*/ 	.string	"ptxas"
        /*0030*/ 	.string	"Cuda compilation tools, release 13.0, V13.0.88"
        /*0030*/ 	.string	"Build cuda_13.0.r13.0/compiler.36424714_0"
        /*0030*/ 	.string	"-arch sm_90a -m 64 "



//--------------------- .note.nv.cuinfo           --------------------------
	.section	.note.nv.cuinfo,"",@"SHT_NOTE"
	.sectionflags	@"SHF_NOTE_NV_CUINFO"
        /*0018*/ 	.short	0x0002
        /*001a*/ 	.short	0x005a
        /*001c*/ 	.short	0x0082
	.zero		2


//--------------------- .nv.info                  --------------------------
	.section	.nv.info,"",@"SHT_CUDA_INFO"
	.align	4


	//----- nvinfo : EIATTR_REGCOUNT
	.align		4
        /*0000*/ 	.byte	0x04, 0x2f
        /*0002*/ 	.short	(.L_12 - .L_11)
	.align		4
.L_11:
        /*0004*/ 	.word	index@(_ZN7cutlass13device_kernelINS_4gemm6kernel13GemmUniversalIN4cute5tupleIJiiiiEEENS1_10collective13CollectiveMmaINS1_37MainloopSm90TmaGmmaWarpSpecializedFP8ILi7ENS5_IJNS4_1CILi1EEESB_SB_EEENS1_35KernelTmaWarpSpecializedCooperativeEEENS5_IJNSA_ILi256EEENSA_ILi64EEENSA_ILi128EEEEEENS_12float_e4m3_tENS5_IJlSB_lEEESJ_SK_NS4_8TiledMMAINS4_8MMA_AtomIJNS4_4SM904GMMA30MMA_64x64x32_F32E4M3E4M3_SS_TNILNSO_7ScaleInE1ELSQ_1EEEEEENS4_6LayoutINS5_IJNSA_ILi2EEESB_SB_EEENS5_IJSB_NSA_ILi0EEESW_EEEEENS5_IJNS4_10UnderscoreESZ_SZ_EEEEENS4_13SM90_TMA_LOADENS4_14ComposedLayoutINS4_7SwizzleILi3ELi4ELi3EEENS4_18smem_ptr_flag_bitsILi8EEENST_INS5_IJNSA_ILi8EEESH_EEENS5_IJSH_SB_EEEEEEEvNS4_8identityES12_S1C_vS1D_EENS_8epilogue10collective6detail29Sm90TmaWarpSpecializedAdapterINS1G_15DefaultEpilogueISJ_SK_SK_NS1F_6thread17LinearCombinationISJ_Li1EffLNS1K_9ScaleType4KindE0ELNS_15FloatRoundStyleE2ESJ_EENS1_15EpilogueDefaultEEEEEvvEEEEvNT_6ParamsE)
        /*0008*/ 	.word	0x000000a8


	//----- nvinfo : EIATTR_FRAME_SIZE
	.align		4
.L_12:
        /*000c*/ 	.byte	0x04, 0x11
        /*000e*/ 	.short	(.L_14 - .L_13)
	.align		4
.L_13:
        /*0010*/ 	.word	index@(_ZN7cutlass13device_kernelINS_4gemm6kernel13GemmUniversalIN4cute5tupleIJiiiiEEENS1_10collective13CollectiveMmaINS1_37MainloopSm90TmaGmmaWarpSpecializedFP8ILi7ENS5_IJNS4_1CILi1EEESB_SB_EEENS1_35KernelTmaWarpSpecializedCooperativeEEENS5_IJNSA_ILi256EEENSA_ILi64EEENSA_ILi128EEEEEENS_12float_e4m3_tENS5_IJlSB_lEEESJ_SK_NS4_8TiledMMAINS4_8MMA_AtomIJNS4_4SM904GMMA30MMA_64x64x32_F32E4M3E4M3_SS_TNILNSO_7ScaleInE1ELSQ_1EEEEEENS4_6LayoutINS5_IJNSA_ILi2EEESB_SB_EEENS5_IJSB_NSA_ILi0EEESW_EEEEENS5_IJNS4_10UnderscoreESZ_SZ_EEEEENS4_13SM90_TMA_LOADENS4_14ComposedLayoutINS4_7SwizzleILi3ELi4ELi3EEENS4_18smem_ptr_flag_bitsILi8EEENST_INS5_IJNSA_ILi8EEESH_EEENS5_IJSH_SB_EEEEEEEvNS4_8identityES12_S1C_vS1D_EENS_8epilogue10collective6detail29Sm90TmaWarpSpecializedAdapterINS1G_15DefaultEpilogueISJ_SK_SK_NS1F_6thread17LinearCombinationISJ_Li1EffLNS1K_9ScaleType4KindE0ELNS_15FloatRoundStyleE2ESJ_EENS1_15EpilogueDefaultEEEEEvvEEEEvNT_6ParamsE)
        /*0014*/ 	.word	0x00000000


	//----- nvinfo : EIATTR_MIN_STACK_SIZE
	.align		4
.L_14:
        /*0018*/ 	.byte	0x04, 0x12
        /*001a*/ 	.short	(.L_16 - .L_15)
	.align		4
.L_15:
        /*001c*/ 	.word	index@(_ZN7cutlass13device_kernelINS_4gemm6kernel13GemmUniversalIN4cute5tupleIJiiiiEEENS1_10collective13CollectiveMmaINS1_37MainloopSm90TmaGmmaWarpSpecializedFP8ILi7ENS5_IJNS4_1CILi1EEESB_SB_EEENS1_35KernelTmaWarpSpecializedCooperativeEEENS5_IJNSA_ILi256EEENSA_ILi64EEENSA_ILi128EEEEEENS_12float_e4m3_tENS5_IJlSB_lEEESJ_SK_NS4_8TiledMMAINS4_8MMA_AtomIJNS4_4SM904GMMA30MMA_64x64x32_F32E4M3E4M3_SS_TNILNSO_7ScaleInE1ELSQ_1EEEEEENS4_6LayoutINS5_IJNSA_ILi2EEESB_SB_EEENS5_IJSB_NSA_ILi0EEESW_EEEEENS5_IJNS4_10UnderscoreESZ_SZ_EEEEENS4_13SM90_TMA_LOADENS4_14ComposedLayoutINS4_7SwizzleILi3ELi4ELi3EEENS4_18smem_ptr_flag_bitsILi8EEENST_INS5_IJNSA_ILi8EEESH_EEENS5_IJSH_SB_EEEEEEEvNS4_8identityES12_S1C_vS1D_EENS_8epilogue10collective6detail29Sm90TmaWarpSpecializedAdapterINS1G_15DefaultEpilogueISJ_SK_SK_NS1F_6thread17LinearCombinationISJ_Li1EffLNS1K_9ScaleType4KindE0ELNS_15FloatRoundStyleE2ESJ_EENS1_15EpilogueDefaultEEEEEvvEEEEvNT_6ParamsE)
        /*0020*/ 	.word	0x00000000
.L_16:


//--------------------- .nv.compat                --------------------------
	.section	.nv.compat,"",@"SHT_CUDA_COMPAT_INFO"
	.align	4
        /*0000*/ 	.byte	0x02, 0x09, 0x01, 0x00, 0x02, 0x02, 0x04, 0x00, 0x02, 0x05, 0x05, 0x00, 0x03, 0x07, 0x01, 0x01
        /*0010*/ 	.byte	0x02, 0x03, 0x01, 0x00, 0x02, 0x06, 0x01, 0x00, 0x04, 0x0b, 0x08, 0x00, 0x00, 0x00, 0x00, 0x00
        /*0020*/ 	.byte	0x00, 0x00, 0x00, 0x00


//--------------------- .nv.info._ZN7cutlass13device_kernelINS_4gemm6kernel13GemmUniversalIN4cute5tupleIJiiiiEEENS1_10collective13CollectiveMmaINS1_37MainloopSm90TmaGmmaWarpSpecializedFP8ILi7ENS5_IJNS4_1CILi1EEESB_SB_EEENS1_35KernelTmaWarpSpecializedCooperativeEEENS5_IJNSA_ILi256EEENSA_ILi64EEENSA_ILi128EEEEEENS_12float_e4m3_tENS5_IJlSB_lEEESJ_SK_NS4_8TiledMMAINS4_8MMA_AtomIJNS4_4SM904GMMA30MMA_64x64x32_F32E4M3E4M3_SS_TNILNSO_7ScaleInE1ELSQ_1EEEEEENS4_6LayoutINS5_IJNSA_ILi2EEESB_SB_EEENS5_IJSB_NSA_ILi0EEESW_EEEEENS5_IJNS4_10UnderscoreESZ_SZ_EEEEENS4_13SM90_TMA_LOADENS4_14ComposedLayoutINS4_7SwizzleILi3ELi4ELi3EEENS4_18smem_ptr_flag_bitsILi8EEENST_INS5_IJNSA_ILi8EEESH_EEENS5_IJSH_SB_EEEEEEEvNS4_8identityES12_S1C_vS1D_EENS_8epilogue10collective6detail29Sm90TmaWarpSpecializedAdapterINS1G_15DefaultEpilogueISJ_SK_SK_NS1F_6thread17LinearCombinationISJ_Li1EffLNS1K_9ScaleType4KindE0ELNS_15FloatRoundStyleE2ESJ_EENS1_15EpilogueDefaultEEEEEvvEEEEvNT_6ParamsE --------------------------
	.section	.nv.info._ZN7cutlass13device_kernelINS_4gemm6kernel13GemmUniversalIN4cute5tupleIJiiiiEEENS1_10collective13CollectiveMmaINS1_37MainloopSm90TmaGmmaWarpSpecializedFP8ILi7ENS5_IJNS4_1CILi1EEESB_SB_EEENS1_35KernelTmaWarpSpecializedCooperativeEEENS5_IJNSA_ILi256EEENSA_ILi64EEENSA_ILi128EEEEEENS_12float_e4m3_tENS5_IJlSB_lEEESJ_SK_NS4_8TiledMMAINS4_8MMA_AtomIJNS4_4SM904GMMA30MMA_64x64x32_F32E4M3E4M3_SS_TNILNSO_7ScaleInE1ELSQ_1EEEEEENS4_6LayoutINS5_IJNSA_ILi2EEESB_SB_EEENS5_IJSB_NSA_ILi0EEESW_EEEEENS5_IJNS4_10UnderscoreESZ_SZ_EEEEENS4_13SM90_TMA_LOADENS4_14ComposedLayoutINS4_7SwizzleILi3ELi4ELi3EEENS4_18smem_ptr_flag_bitsILi8EEENST_INS5_IJNSA_ILi8EEESH_EEENS5_IJSH_SB_EEEEEEEvNS4_8identityES12_S1C_vS1D_EENS_8epilogue10collective6detail29Sm90TmaWarpSpecializedAdapterINS1G_15DefaultEpilogueISJ_SK_SK_NS1F_6thread17LinearCombinationISJ_Li1EffLNS1K_9ScaleType4KindE0ELNS_15FloatRoundStyleE2ESJ_EENS1_15EpilogueDefaultEEEEEvvEEEEvNT_6ParamsE,"",@"SHT_CUDA_INFO"
	.sectionflags	@""
	.align	4


	//----- nvinfo : EIATTR_CUDA_API_VERSION
	.align		4
        /*0000*/ 	.byte	0x04, 0x37
        /*0002*/ 	.short	(.L_18 - .L_17)
.L_17:
        /*0004*/ 	.word	0x00000082


	//----- nvinfo : EIATTR_KPARAM_INFO
	.align		4
.L_18:
        /*0008*/ 	.byte	0x04, 0x17
        /*000a*/ 	.short	(.L_20 - .L_19)
.L_19:
        /*000c*/ 	.word	0x00000000
        /*0010*/ 	.short	0x0000
        /*0012*/ 	.short	0x0070
        /*0014*/ 	.byte	0x00, 0xf0, 0x01, 0x10


	//----- nvinfo : EIATTR_SPARSE_MMA_MASK
	.align		4
.L_20:
        /*0018*/ 	.byte	0x03, 0x50
        /*001a*/ 	.short	0x0000


	//----- nvinfo : EIATTR_MAXREG_COUNT
	.align		4
        /*001c*/ 	.byte	0x03, 0x1b
        /*001e*/ 	.short	0x00a8


	//----- nvinfo : EIATTR_NUM_BARRIERS
	.align		4
        /*0020*/ 	.byte	0x02, 0x4c
        /*0022*/ 	.byte	0x01
	.zero		1


	//----- nvinfo : EIATTR_MERCURY_ISA_VERSION
	.align		4
        /*0024*/ 	.byte	0x03, 0x5f
        /*0026*/ 	.short	0x0101


	//----- nvinfo : EIATTR_INT_WARP_WIDE_INSTR_OFFSETS
	.align		4
        /*0028*/ 	.byte	0x04, 0x31
        /*002a*/ 	.short	(.L_22 - .L_21)


	//   ....[0]....
.L_21:
        /*002c*/ 	.word	0x00000430


	//   ....[1]....
        /*0030*/ 	.word	0x00000440


	//   ....[2]....
        /*0034*/ 	.word	0x00000530


	//----- nvinfo : EIATTR_COOP_GROUP_MASK_REGIDS
	.align		4
.L_22:
        /*0038*/ 	.byte	0x04, 0x29
        /*003a*/ 	.short	(.L_24 - .L_23)


	//   ....[0]....
.L_23:
        /*003c*/ 	.word	0xffffffff


	//   ....[1]....
        /*0040*/ 	.word	0xffffffff


	//   ....[2]....
        /*0044*/ 	.word	0xffffffff


	//   ....[3]....
        /*0048*/ 	.word	0xffffffff


	//   ....[4]....
        /*004c*/ 	.word	0xffffffff


	//----- nvinfo : EIATTR_COOP_GROUP_INSTR_OFFSETS
	.align		4
.L_24:
        /*0050*/ 	.byte	0x04, 0x28
        /*0052*/ 	.short	(.L_26 - .L_25)


	//   ....[0]....
.L_25:
        /*0054*/ 	.word	0x00000060


	//   ....[1]....
        /*0058*/ 	.word	0x00000070


	//   ....[2]....
        /*005c*/ 	.word	0x00000130


	//   ....[3]....
        /*0060*/ 	.word	0x00000320


	//   ....[4]....
        /*0064*/ 	.word	0x00001020


	//----- nvinfo : EIATTR_REG_RECONFIG
	.align		4
.L_26:
        /*0068*/ 	.byte	0x01, 0x54
	.zero		2


	//----- nvinfo : EIATTR_MBARRIER_INSTR_OFFSETS
	.align		4
        /*006c*/ 	.byte	0x04, 0x39
        /*006e*/ 	.short	(.L_28 - .L_27)


	//   ....[0]....
.L_27:
        /*0070*/ 	.word	0x00000230
        /*0074*/ 	.word	0x000000ff
        /*0078*/ 	.word	0x00000000
        /*007c*/ 	.short	0x0100
        /*007e*/ 	.byte	0x08
	.zero		1


	//   ....[1]....
        /*0080*/ 	.word	0x00000240
        /*0084*/ 	.word	0x000000ff
        /*0088*/ 	.word	0x00000038
        /*008c*/ 	.short	0x0100
        /*008e*/ 	.byte	0x08
	.zero		1


	//   ....[2]....
        /*0090*/ 	.word	0x00000250
        /*0094*/ 	.word	0x000000ff
        /*0098*/ 	.word	0x00000008
        /*009c*/ 	.short	0x0100
        /*009e*/ 	.byte	0x08
	.zero		1


	//   ....[3]....
        /*00a0*/ 	.word	0x00000260
        /*00a4*/ 	.word	0x000000ff
        /*00a8*/ 	.word	0x00000040
        /*00ac*/ 	.short	0x0100
        /*00ae*/ 	.byte	0x08
	.zero		1


	//   ....[4]....
        /*00b0*/ 	.word	0x00000270
        /*00b4*/ 	.word	0x000000ff
        /*00b8*/ 	.word	0x00000010
        /*00bc*/ 	.short	0x0100
        /*00be*/ 	.byte	0x08
	.zero		1


	//   ....[5]....
        /*00c0*/ 	.word	0x00000280
        /*00c4*/ 	.word	0x000000ff
        /*00c8*/ 	.word	0x00000048
        /*00cc*/ 	.short	0x0100
        /*00ce*/ 	.byte	0x08
	.zero		1


	//   ....[6]....
        /*00d0*/ 	.word	0x00000290
        /*00d4*/ 	.word	0x000000ff
        /*00d8*/ 	.word	0x00000018
        /*00dc*/ 	.short	0x0100
        /*00de*/ 	.byte	0x08
	.zero		1


	//   ....[7]....
        /*00e0*/ 	.word	0x000002a0
        /*00e4*/ 	.word	0x000000ff
        /*00e8*/ 	.word	0x00000050
        /*00ec*/ 	.short	0x0100
        /*00ee*/ 	.byte	0x08
	.zero		1


	//   ....[8]....
        /*00f0*/ 	.word	0x000002b0
        /*00f4*/ 	.word	0x000000ff
        /*00f8*/ 	.word	0x00000020
        /*00fc*/ 	.short	0x0100
        /*00fe*/ 	.byte	0x08
	.zero		1


	//   ....[9]....
        /*0100*/ 	.word	0x000002c0
        /*0104*/ 	.word	0x000000ff
        /*0108*/ 	.word	0x00000058
        /*010c*/ 	.short	0x0100
        /*010e*/ 	.byte	0x08
	.zero		1


	//   ....[10]....
        /*0110*/ 	.word	0x000002d0
        /*0114*/ 	.word	0x000000ff
        /*0118*/ 	.word	0x00000028
        /*011c*/ 	.short	0x0100
        /*011e*/ 	.byte	0x08
	.zero		1


	//   ....[11]....
        /*0120*/ 	.word	0x000002e0
        /*0124*/ 	.word	0x000000ff
        /*0128*/ 	.word	0x00000060
        /*012c*/ 	.short	0x0100
        /*012e*/ 	.byte	0x08
	.zero		1


	//   ....[12]....
        /*0130*/ 	.word	0x000002f0
        /*0134*/ 	.word	0x000000ff
        /*0138*/ 	.word	0x00000030
        /*013c*/ 	.short	0x0100
        /*013e*/ 	.byte	0x08
	.zero		1


	//   ....[13]....
        /*0140*/ 	.word	0x00000300
        /*0144*/ 	.word	0x000000ff
        /*0148*/ 	.word	0x00000068
        /*014c*/ 	.short	0x0100
        /*014e*/ 	.byte	0x08
	.zero		1


	//   ....[14]....
        /*0150*/ 	.word	0x00000580
        /*0154*/ 	.word	0x000000ff
        /*0158*/ 	.word	0x00000080
        /*015c*/ 	.short	0x0100
        /*015e*/ 	.byte	0x06
	.zero		1


	//   ....[15]....
        /*0160*/ 	.word	0x000005e0
        /*0164*/ 	.word	0x000000ff
        /*0168*/ 	.word	0x00000088
        /*016c*/ 	.short	0x0100
        /*016e*/ 	.byte	0x06
	.zero		1


	//   ....[16]....
        /*0170*/ 	.word	0x00001550
        /*0174*/ 	.word	0x000000ff
        /*0178*/ 	.word	0x00000000
        /*017c*/ 	.short	0x010a
        /*017e*/ 	.byte	0x06
	.zero		1


	//   ....[17]....
        /*0180*/ 	.word	0x00001590
        /*0184*/ 	.word	0x000000ff
        /*0188*/ 	.word	0x00000000
        /*018c*/ 	.short	0x010a
        /*018e*/ 	.byte	0x06
	.zero		1


	//   ....[18]....
        /*0190*/ 	.word	0x00002080
        /*0194*/ 	.word	0x000000ff
        /*0198*/ 	.word	0x00000000
        /*019c*/ 	.short	0x010a
        /*019e*/ 	.byte	0x0e
	.zero		1


	//   ....[19]....
        /*01a0*/ 	.word	0x000020c0
        /*01a4*/ 	.word	0x000000ff
        /*01a8*/ 	.word	0x00000000
        /*01ac*/ 	.short	0x010a
        /*01ae*/ 	.byte	0x0e
	.zero		1


	//   ....[20]....
        /*01b0*/ 	.word	0x000028b0
        /*01b4*/ 	.word	0x000000ff
        /*01b8*/ 	.word	0x00000000
        /*01bc*/ 	.short	0x0101
        /*01be*/ 	.byte	0x08
	.zero		1


	//   ....[21]....
        /*01c0*/ 	.word	0x00002f20
        /*01c4*/ 	.word	0x000000ff
        /*01c8*/ 	.word	0x00000000
        /*01cc*/ 	.short	0x0101
        /*01ce*/ 	.byte	0x06
	.zero		1


	//   ....[22]....
        /*01d0*/ 	.word	0x00008a50
        /*01d4*/ 	.word	0x00000013
        /*01d8*/ 	.word	0x00000038
        /*01dc*/ 	.short	0x010a
        /*01de*/ 	.byte	0x3f
	.zero		1


	//   ....[23]....
        /*01e0*/ 	.word	0x00008e30
        /*01e4*/ 	.word	0x00000008
        /*01e8*/ 	.word	0x00000088
        /*01ec*/ 	.short	0x0101
        /*01ee*/ 	.byte	0x3f
	.zero		1


	//   ....[24]....
        /*01f0*/ 	.word	0x00009520
        /*01f4*/ 	.word	0x00000006
        /*01f8*/ 	.word	0x00000000
        /*01fc*/ 	.short	0x010a
        /*01fe*/ 	.byte	0x3f
	.zero		1


	//   ....[25]....
        /*0200*/ 	.word	0x000095a0
        /*0204*/ 	.word	0x00000007
        /*0208*/ 	.word	0x00000000
        /*020c*/ 	.short	0x010a
        /*020e*/ 	.byte	0x3f
	.zero		1


	//   ....[26]....
        /*0210*/ 	.word	0x00009630
        /*0214*/ 	.word	0x00000006
        /*0218*/ 	.word	0x00000000
        /*021c*/ 	.short	0x010a
        /*021e*/ 	.byte	0x3f
	.zero		1


	//   ....[27]....
        /*0220*/ 	.word	0x000096c0
        /*0224*/ 	.word	0x00000009
        /*0228*/ 	.word	0x00000000
        /*022c*/ 	.short	0x010a
        /*022e*/ 	.byte	0x3f
	.zero		1


	//   ....[28]....
        /*0230*/ 	.word	0x00009750
        /*0234*/ 	.word	0x0000000a
        /*0238*/ 	.word	0x00000000
        /*023c*/ 	.short	0x010a
        /*023e*/ 	.byte	0x3f
	.zero		1


	//   ....[29]....
        /*0240*/ 	.word	0x000097e0
        /*0244*/ 	.word	0x0000000b
        /*0248*/ 	.word	0x00000000
        /*024c*/ 	.short	0x010a
        /*024e*/ 	.byte	0x3f
	.zero		1


	//   ....[30]....
        /*0250*/ 	.word	0x00009870
        /*0254*/ 	.word	0x00000003
        /*0258*/ 	.word	0x00000000
        /*025c*/ 	.short	0x010a
        /*025e*/ 	.byte	0x3f
	.zero		1


	//   ....[31]....
        /*0260*/ 	.word	0x000098e0
        /*0264*/ 	.word	0x0000000b
        /*0268*/ 	.word	0x00000000
        /*026c*/ 	.short	0x010a
        /*026e*/ 	.byte	0x3f
	.zero		1


	//   ....[32]....
        /*0270*/ 	.word	0x00009940
        /*0274*/ 	.word	0x0000000c
        /*0278*/ 	.word	0x00000000
        /*027c*/ 	.short	0x010a
        /*027e*/ 	.byte	0x3f
	.zero		1


	//   ....[33]....
        /*0280*/ 	.word	0x00009a10
        /*0284*/ 	.word	0x00000013
        /*0288*/ 	.word	0x00000038
        /*028c*/ 	.short	0x010a
        /*028e*/ 	.byte	0x3f
	.zero		1


	//   ....[34]....
        /*0290*/ 	.word	0x00009af0
        /*0294*/ 	.word	0x00000006
        /*0298*/ 	.word	0x00000000
        /*029c*/ 	.short	0x010a
        /*029e*/ 	.byte	0x3f
	.zero		1


	//   ....[35]....
        /*02a0*/ 	.word	0x00009b40
        /*02a4*/ 	.word	0x00000007
        /*02a8*/ 	.word	0x00000000
        /*02ac*/ 	.short	0x010a
        /*02ae*/ 	.byte	0x3f
	.zero		1


	//   ....[36]....
        /*02b0*/ 	.word	0x00009b90
        /*02b4*/ 	.word	0x00000006
        /*02b8*/ 	.word	0x00000000
        /*02bc*/ 	.short	0x010a
        /*02be*/ 	.byte	0x3f
	.zero		1


	//   ....[37]....
        /*02c0*/ 	.word	0x00009be0
        /*02c4*/ 	.word	0x00000009
        /*02c8*/ 	.word	0x00000000
        /*02cc*/ 	.short	0x010a
        /*02ce*/ 	.byte	0x3f
	.zero		1


	//   ....[38]....
        /*02d0*/ 	.word	0x00009c30
        /*02d4*/ 	.word	0x0000000a
        /*02d8*/ 	.word	0x00000000
        /*02dc*/ 	.short	0x010a
        /*02de*/ 	.byte	0x3f
	.zero		1


	//   ....[39]....
        /*02e0*/ 	.word	0x00009c80
        /*02e4*/ 	.word	0x0000000b
        /*02e8*/ 	.word	0x00000000
        /*02ec*/ 	.short	0x010a
        /*02ee*/ 	.byte	0x3f
	.zero		1


	//----- nvinfo : EIATTR_NUM_MBARRIERS
	.align		4
.L_28:
        /*02f0*/ 	.byte	0x03, 0x38
        /*02f2*/ 	.short	0x0010


	//----- nvinfo : EIATTR_EXIT_INSTR_OFFSETS
	.align		4
        /*02f4*/ 	.byte	0x04, 0x1c
        /*02f6*/ 	.short	(.L_30 - .L_29)


	//   ....[0]....
.L_29:
        /*02f8*/ 	.word	0x00000630


	//   ....[1]....
        /*02fc*/ 	.word	0x00000ef0


	//   ....[2]....
        /*0300*/ 	.word	0x000080c0


	//   ....[3]....
        /*0304*/ 	.word	0x000086f0


	//   ....[4]....
        /*0308*/ 	.word	0x000098c0


	//----- nvinfo : EIATTR_MAX_THREADS
	.align		4
.L_30:
        /*030c*/ 	.byte	0x04, 0x05
        /*030e*/ 	.short	(.L_32 - .L_31)
.L_31:
        /*0310*/ 	.word	0x00000180
        /*0314*/ 	.word	0x00000001
        /*0318*/ 	.word	0x00000001


	//----- nvinfo : EIATTR_CRS_STACK_SIZE
	.align		4
.L_32:
        /*031c*/ 	.byte	0x04, 0x1e
        /*031e*/ 	.short	(.L_34 - .L_33)
.L_33:
        /*0320*/ 	.word	0x00000000


	//----- nvinfo : EIATTR_CBANK_PARAM_SIZE
	.align		4
.L_34:
        /*0324*/ 	.byte	0x03, 0x19
        /*0326*/ 	.short	0x0470


	//----- nvinfo : EIATTR_PARAM_CBANK
	.align		4
        /*0328*/ 	.byte	0x04, 0x0a
        /*032a*/ 	.short	(.L_36 - .L_35)
	.align		4
.L_35:
        /*032c*/ 	.word	index@(.nv.constant0._ZN7cutlass13device_kernelINS_4gemm6kernel13GemmUniversalIN4cute5tupleIJiiiiEEENS1_10collective13CollectiveMmaINS1_37MainloopSm90TmaGmmaWarpSpecializedFP8ILi7ENS5_IJNS4_1CILi1EEESB_SB_EEENS1_35KernelTmaWarpSpecializedCooperativeEEENS5_IJNSA_ILi256EEENSA_ILi64EEENSA_ILi128EEEEEENS_12float_e4m3_tENS5_IJlSB_lEEESJ_SK_NS4_8TiledMMAINS4_8MMA_AtomIJNS4_4SM904GMMA30MMA_64x64x32_F32E4M3E4M3_SS_TNILNSO_7ScaleInE1ELSQ_1EEEEEENS4_6LayoutINS5_IJNSA_ILi2EEESB_SB_EEENS5_IJSB_NSA_ILi0EEESW_EEEEENS5_IJNS4_10UnderscoreESZ_SZ_EEEEENS4_13SM90_TMA_LOADENS4_14ComposedLayoutINS4_7SwizzleILi3ELi4ELi3EEENS4_18smem_ptr_flag_bitsILi8EEENST_INS5_IJNSA_ILi8EEESH_EEENS5_IJSH_SB_EEEEEEEvNS4_8identityES12_S1C_vS1D_EENS_8epilogue10collective6detail29Sm90TmaWarpSpecializedAdapterINS1G_15DefaultEpilogueISJ_SK_SK_NS1F_6thread17LinearCombinationISJ_Li1EffLNS1K_9ScaleType4KindE0ELNS_15FloatRoundStyleE2ESJ_EENS1_15EpilogueDefaultEEEEEvvEEEEvNT_6ParamsE)
        /*0330*/ 	.short	0x0210
        /*0332*/ 	.short	0x0470


	//----- nvinfo : EIATTR_SW_WAR
	.align		4
.L_36:
        /*0334*/ 	.byte	0x04, 0x36
        /*0336*/ 	.short	(.L_38 - .L_37)
.L_37:
        /*0338*/ 	.word	0x00000008
.L_38:


//--------------------- .nv.callgraph             --------------------------
	.section	.nv.callgraph,"",@"SHT_CUDA_CALLGRAPH"
	.align	4
	.sectionentsize	8
	.align		4
        /*0000*/ 	.word	0x00000000
	.align		4
        /*0004*/ 	.word	0xffffffff
	.align		4
        /*0008*/ 	.word	0x00000000
	.align		4
        /*000c*/ 	.word	0xfffffffe
	.align		4
        /*0010*/ 	.word	0x00000000
	.align		4
        /*0014*/ 	.word	0xfffffffd
	.align		4
        /*0018*/ 	.word	0x00000000
	.align		4
        /*001c*/ 	.word	0xfffffffc


//--------------------- .nv.constant4             --------------------------
	.section	.nv.constant4,"a",@progbits
	.align	8
	.align		8
.nv.constant4:
        /*0000*/ 	.dword	_ZN40_INTERNAL_0f9daa71_4_k_cu_5198e973_218254cuda3std3__45__cpo5beginE
	.align		8
        /*0008*/ 	.dword	_ZN40_INTERNAL_0f9daa71_4_k_cu_5198e973_218254cuda3std3__45__cpo3endE
	.align		8
        /*0010*/ 	.dword	_ZN40_INTERNAL_0f9daa71_4_k_cu_5198e973_218254cuda3std3__45__cpo6cbeginE
	.align		8
        /*0018*/ 	.dword	_ZN40_INTERNAL_0f9daa71_4_k_cu_5198e973_218254cuda3std3__45__cpo4cendE
	.align		8
        /*0020*/ 	.dword	_ZN40_INTERNAL_0f9daa71_4_k_cu_5198e973_218254cuda3std3__442_GLOBAL__N__0f9daa71_4_k_cu_5198e973_218256ignoreE
	.align		8
        /*0028*/ 	.dword	_ZN40_INTERNAL_0f9daa71_4_k_cu_5198e973_218254cuda3std3__419piecewise_constructE
	.align		8
        /*0030*/ 	.dword	_ZN40_INTERNAL_0f9daa71_4_k_cu_5198e973_218254cuda3std3__48in_placeE
	.align		8
        /*0038*/ 	.dword	_ZN40_INTERNAL_0f9daa71_4_k_cu_5198e973_218254cuda3std6ranges3__45__cpo4swapE
	.align		8
        /*0040*/ 	.dword	_ZN40_INTERNAL_0f9daa71_4_k_cu_5198e973_218254cuda3std6ranges3__45__cpo9iter_moveE
	.align		8
        /*0048*/ 	.dword	_ZN40_INTERNAL_0f9daa71_4_k_cu_5198e973_218254cute7productE
	.align		8
        /*0050*/ 	.dword	_ZN40_INTERNAL_0f9daa71_4_k_cu_5198e973_218254cute1_E


//--------------------- .text._ZN7cutlass13device_kernelINS_4gemm6kernel13GemmUniversalIN4cute5tupleIJiiiiEEENS1_10collective13CollectiveMmaINS1_37MainloopSm90TmaGmmaWarpSpecializedFP8ILi7ENS5_IJNS4_1CILi1EEESB_SB_EEENS1_35KernelTmaWarpSpecializedCooperativeEEENS5_IJNSA_ILi256EEENSA_ILi64EEENSA_ILi128EEEEEENS_12float_e4m3_tENS5_IJlSB_lEEESJ_SK_NS4_8TiledMMAINS4_8MMA_AtomIJNS4_4SM904GMMA30MMA_64x64x32_F32E4M3E4M3_SS_TNILNSO_7ScaleInE1ELSQ_1EEEEEENS4_6LayoutINS5_IJNSA_ILi2EEESB_SB_EEENS5_IJSB_NSA_ILi0EEESW_EEEEENS5_IJNS4_10UnderscoreESZ_SZ_EEEEENS4_13SM90_TMA_LOADENS4_14ComposedLayoutINS4_7SwizzleILi3ELi4ELi3EEENS4_18smem_ptr_flag_bitsILi8EEENST_INS5_IJNSA_ILi8EEESH_EEENS5_IJSH_SB_EEEEEEEvNS4_8identityES12_S1C_vS1D_EENS_8epilogue10collective6detail29Sm90TmaWarpSpecializedAdapterINS1G_15DefaultEpilogueISJ_SK_SK_NS1F_6thread17LinearCombinationISJ_Li1EffLNS1K_9ScaleType4KindE0ELNS_15FloatRoundStyleE2ESJ_EENS1_15EpilogueDefaultEEEEEvvEEEEvNT_6ParamsE --------------------------
	.section	.text._ZN7cutlass13device_kernelINS_4gemm6kernel13GemmUniversalIN4cute5tupleIJiiiiEEENS1_10collective13CollectiveMmaINS1_37MainloopSm90TmaGmmaWarpSpecializedFP8ILi7ENS5_IJNS4_1CILi1EEESB_SB_EEENS1_35KernelTmaWarpSpecializedCooperativeEEENS5_IJNSA_ILi256EEENSA_ILi64EEENSA_ILi128EEEEEENS_12float_e4m3_tENS5_IJlSB_lEEESJ_SK_NS4_8TiledMMAINS4_8MMA_AtomIJNS4_4SM904GMMA30MMA_64x64x32_F32E4M3E4M3_SS_TNILNSO_7ScaleInE1ELSQ_1EEEEEENS4_6LayoutINS5_IJNSA_ILi2EEESB_SB_EEENS5_IJSB_NSA_ILi0EEESW_EEEEENS5_IJNS4_10UnderscoreESZ_SZ_EEEEENS4_13SM90_TMA_LOADENS4_14ComposedLayoutINS4_7SwizzleILi3ELi4ELi3EEENS4_18smem_ptr_flag_bitsILi8EEENST_INS5_IJNSA_ILi8EEESH_EEENS5_IJSH_SB_EEEEEEEvNS4_8identityES12_S1C_vS1D_EENS_8epilogue10collective6detail29Sm90TmaWarpSpecializedAdapterINS1G_15DefaultEpilogueISJ_SK_SK_NS1F_6thread17LinearCombinationISJ_Li1EffLNS1K_9ScaleType4KindE0ELNS_15FloatRoundStyleE2ESJ_EENS1_15EpilogueDefaultEEEEEvvEEEEvNT_6ParamsE,"ax",@progbits
	.align	128
.text._ZN7cutlass13device_kernelINS_4gemm6kernel13GemmUniversalIN4cute5tupleIJiiiiEEENS1_10collective13CollectiveMmaINS1_37MainloopSm90TmaGmmaWarpSpecializedFP8ILi7ENS5_IJNS4_1CILi1EEESB_SB_EEENS1_35KernelTmaWarpSpecializedCooperativeEEENS5_IJNSA_ILi256EEENSA_ILi64EEENSA_ILi128EEEEEENS_12float_e4m3_tENS5_IJlSB_lEEESJ_SK_NS4_8TiledMMAINS4_8MMA_AtomIJNS4_4SM904GMMA30MMA_64x64x32_F32E4M3E4M3_SS_TNILNSO_7ScaleInE1ELSQ_1EEEEEENS4_6LayoutINS5_IJNSA_ILi2EEESB_SB_EEENS5_IJSB_NSA_ILi0EEESW_EEEEENS5_IJNS4_10UnderscoreESZ_SZ_EEEEENS4_13SM90_TMA_LOADENS4_14ComposedLayoutINS4_7SwizzleILi3ELi4ELi3EEENS4_18smem_ptr_flag_bitsILi8EEENST_INS5_IJNSA_ILi8EEESH_EEENS5_IJSH_SB_EEEEEEEvNS4_8identityES12_S1C_vS1D_EENS_8epilogue10collective6detail29Sm90TmaWarpSpecializedAdapterINS1G_15DefaultEpilogueISJ_SK_SK_NS1F_6thread17LinearCombinationISJ_Li1EffLNS1K_9ScaleType4KindE0ELNS_15FloatRoundStyleE2ESJ_EENS1_15EpilogueDefaultEEEEEvvEEEEvNT_6ParamsE:
        .type           _ZN7cutlass13device_kernelINS_4gemm6kernel13GemmUniversalIN4cute5tupleIJiiiiEEENS1_10collective13CollectiveMmaINS1_37MainloopSm90TmaGmmaWarpSpecializedFP8ILi7ENS5_IJNS4_1CILi1EEESB_SB_EEENS1_35KernelTmaWarpSpecializedCooperativeEEENS5_IJNSA_ILi256EEENSA_ILi64EEENSA_ILi128EEEEEENS_12float_e4m3_tENS5_IJlSB_lEEESJ_SK_NS4_8TiledMMAINS4_8MMA_AtomIJNS4_4SM904GMMA30MMA_64x64x32_F32E4M3E4M3_SS_TNILNSO_7ScaleInE1ELSQ_1EEEEEENS4_6LayoutINS5_IJNSA_ILi2EEESB_SB_EEENS5_IJSB_NSA_ILi0EEESW_EEEEENS5_IJNS4_10UnderscoreESZ_SZ_EEEEENS4_13SM90_TMA_LOADENS4_14ComposedLayoutINS4_7SwizzleILi3ELi4ELi3EEENS4_18smem_ptr_flag_bitsILi8EEENST_INS5_IJNSA_ILi8EEESH_EEENS5_IJSH_SB_EEEEEEEvNS4_8identityES12_S1C_vS1D_EENS_8epilogue10collective6detail29Sm90TmaWarpSpecializedAdapterINS1G_15DefaultEpilogueISJ_SK_SK_NS1F_6thread17LinearCombinationISJ_Li1EffLNS1K_9ScaleType4KindE0ELNS_15FloatRoundStyleE2ESJ_EENS1_15EpilogueDefaultEEEEEvvEEEEvNT_6ParamsE,@function
        .size           _ZN7cutlass13device_kernelINS_4gemm6kernel13GemmUniversalIN4cute5tupleIJiiiiEEENS1_10collective13CollectiveMmaINS1_37MainloopSm90TmaGmmaWarpSpecializedFP8ILi7ENS5_IJNS4_1CILi1EEESB_SB_EEENS1_35KernelTmaWarpSpecializedCooperativeEEENS5_IJNSA_ILi256EEENSA_ILi64EEENSA_ILi128EEEEEENS_12float_e4m3_tENS5_IJlSB_lEEESJ_SK_NS4_8TiledMMAINS4_8MMA_AtomIJNS4_4SM904GMMA30MMA_64x64x32_F32E4M3E4M3_SS_TNILNSO_7ScaleInE1ELSQ_1EEEEEENS4_6LayoutINS5_IJNSA_ILi2EEESB_SB_EEENS5_IJSB_NSA_ILi0EEESW_EEEEENS5_IJNS4_10UnderscoreESZ_SZ_EEEEENS4_13SM90_TMA_LOADENS4_14ComposedLayoutINS4_7SwizzleILi3ELi4ELi3EEENS4_18smem_ptr_flag_bitsILi8EEENST_INS5_IJNSA_ILi8EEESH_EEENS5_IJSH_SB_EEEEEEEvNS4_8identityES12_S1C_vS1D_EENS_8epilogue10collective6detail29Sm90TmaWarpSpecializedAdapterINS1G_15DefaultEpilogueISJ_SK_SK_NS1F_6thread17LinearCombinationISJ_Li1EffLNS1K_9ScaleType4KindE0ELNS_15FloatRoundStyleE2ESJ_EENS1_15EpilogueDefaultEEEEEvvEEEEvNT_6ParamsE,(.L_x_207 - _ZN7cutlass13device_kernelINS_4gemm6kernel13GemmUniversalIN4cute5tupleIJiiiiEEENS1_10collective13CollectiveMmaINS1_37MainloopSm90TmaGmmaWarpSpecializedFP8ILi7ENS5_IJNS4_1CILi1EEESB_SB_EEENS1_35KernelTmaWarpSpecializedCooperativeEEENS5_IJNSA_ILi256EEENSA_ILi64EEENSA_ILi128EEEEEENS_12float_e4m3_tENS5_IJlSB_lEEESJ_SK_NS4_8TiledMMAINS4_8MMA_AtomIJNS4_4SM904GMMA30MMA_64x64x32_F32E4M3E4M3_SS_TNILNSO_7ScaleInE1ELSQ_1EEEEEENS4_6LayoutINS5_IJNSA_ILi2EEESB_SB_EEENS5_IJSB_NSA_ILi0EEESW_EEEEENS5_IJNS4_10UnderscoreESZ_SZ_EEEEENS4_13SM90_TMA_LOADENS4_14ComposedLayoutINS4_7SwizzleILi3ELi4ELi3EEENS4_18smem_ptr_flag_bitsILi8EEENST_INS5_IJNSA_ILi8EEESH_EEENS5_IJSH_SB_EEEEEEEvNS4_8identityES12_S1C_vS1D_EENS_8epilogue10collective6detail29Sm90TmaWarpSpecializedAdapterINS1G_15DefaultEpilogueISJ_SK_SK_NS1F_6thread17LinearCombinationISJ_Li1EffLNS1K_9ScaleType4KindE0ELNS_15FloatRoundStyleE2ESJ_EENS1_15EpilogueDefaultEEEEEvvEEEEvNT_6ParamsE)
        .other          _ZN7cutlass13device_kernelINS_4gemm6kernel13GemmUniversalIN4cute5tupleIJiiiiEEENS1_10collective13CollectiveMmaINS1_37MainloopSm90TmaGmmaWarpSpecializedFP8ILi7ENS5_IJNS4_1CILi1EEESB_SB_EEENS1_35KernelTmaWarpSpecializedCooperativeEEENS5_IJNSA_ILi256EEENSA_ILi64EEENSA_ILi128EEEEEENS_12float_e4m3_tENS5_IJlSB_lEEESJ_SK_NS4_8TiledMMAINS4_8MMA_AtomIJNS4_4SM904GMMA30MMA_64x64x32_F32E4M3E4M3_SS_TNILNSO_7ScaleInE1ELSQ_1EEEEEENS4_6LayoutINS5_IJNSA_ILi2EEESB_SB_EEENS5_IJSB_NSA_ILi0EEESW_EEEEENS5_IJNS4_10UnderscoreESZ_SZ_EEEEENS4_13SM90_TMA_LOADENS4_14ComposedLayoutINS4_7SwizzleILi3ELi4ELi3EEENS4_18smem_ptr_flag_bitsILi8EEENST_INS5_IJNSA_ILi8EEESH_EEENS5_IJSH_SB_EEEEEEEvNS4_8identityES12_S1C_vS1D_EENS_8epilogue10collective6detail29Sm90TmaWarpSpecializedAdapterINS1G_15DefaultEpilogueISJ_SK_SK_NS1F_6thread17LinearCombinationISJ_Li1EffLNS1K_9ScaleType4KindE0ELNS_15FloatRoundStyleE2ESJ_EENS1_15EpilogueDefaultEEEEEvvEEEEvNT_6ParamsE,@"STO_CUDA_ENTRY STV_DEFAULT"
_ZN7cutlass13device_kernelINS_4gemm6kernel13GemmUniversalIN4cute5tupleIJiiiiEEENS1_10collective13CollectiveMmaINS1_37MainloopSm90TmaGmmaWarpSpecializedFP8ILi7ENS5_IJNS4_1CILi1EEESB_SB_EEENS1_35KernelTmaWarpSpecializedCooperativeEEENS5_IJNSA_ILi256EEENSA_ILi64EEENSA_ILi128EEEEEENS_12float_e4m3_tENS5_IJlSB_lEEESJ_SK_NS4_8TiledMMAINS4_8MMA_AtomIJNS4_4SM904GMMA30MMA_64x64x32_F32E4M3E4M3_SS_TNILNSO_7ScaleInE1ELSQ_1EEEEEENS4_6LayoutINS5_IJNSA_ILi2EEESB_SB_EEENS5_IJSB_NSA_ILi0EEESW_EEEEENS5_IJNS4_10UnderscoreESZ_SZ_EEEEENS4_13SM90_TMA_LOADENS4_14ComposedLayoutINS4_7SwizzleILi3ELi4ELi3EEENS4_18smem_ptr_flag_bitsILi8EEENST_INS5_IJNSA_ILi8EEESH_EEENS5_IJSH_SB_EEEEEEEvNS4_8identityES12_S1C_vS1D_EENS_8epilogue10collective6detail29Sm90TmaWarpSpecializedAdapterINS1G_15DefaultEpilogueISJ_SK_SK_NS1F_6thread17LinearCombinationISJ_Li1EffLNS1K_9ScaleType4KindE0ELNS_15FloatRoundStyleE2ESJ_EENS1_15EpilogueDefaultEEEEEvvEEEEvNT_6ParamsE:
[----:B------:R-:W-:Y:S01]  /*0000*/  LDC R1, c[0x0][0x28] ;  /* 0x00000a00ff017b82 */ /* 0x000fe20000000800 */
[----:B------:R-:W0:Y:S01]  /*0010*/  S2R R0, SR_TID.X ;  /* 0x0000000000007919 */ /* 0x000e220000002100 */
[----:B------:R-:W-:Y:S01]  /*0020*/  ELECT P0, URZ, PT ;  /* 0x00000000003f782f */ /* 0x000fe20003800000 */
[----:B------:R-:W-:Y:S01]  /*0030*/  BSSY B0, `(.L_x_0) ;  /* 0x000000f000007945 */ /* 0x000fe20003800000 */
[--C-:B0-----:R-:W-:Y:S02]  /*0040*/  SHF.R.U32.HI R2, RZ, 0x5, R0.reuse ;  /* 0x00000005ff027819 */ /* 0x101fe40000011600 */
[----:B------:R-:W-:-:S03]  /*0050*/  SHF.R.U32.HI R3, RZ, 0x7, R0 ;  /* 0x00000007ff037819 */ /* 0x000fc60000011600 */
[----:B------:R-:W0:Y:S04]  /*0060*/  SHFL.IDX PT, R5, R2, RZ, 0x1f ;  /* 0x00001fff02057589 */ /* 0x000e2800000e0000 */
[----:B------:R1:W2:Y:S01]  /*0070*/  SHFL.IDX PT, R6, R3, RZ, 0x1f ;  /* 0x00001fff03067589 */ /* 0x0002a200000e0000 */
[----:B0-----:R-:W-:-:S13]  /*0080*/  ISETP.NE.OR P0, PT, R5, RZ, !P0 ;  /* 0x000000ff0500720c */ /* 0x001fda0004705670 */
[----:B-12---:R-:W-:Y:S05]  /*0090*/  @P0 BRA `(.L_x_1) ;  /* 0x0000000000200947 */ /* 0x006fea0003800000 */
[----:B------:R-:W-:Y:S02]  /*00a0*/  ULDC.64 UR4, c[0x0][0x198] ;  /* 0x0000660000047ab9 */ /* 0x000fe40000000a00 */
[----:B------:R-:W-:Y:S02]  /*00b0*/  UIADD3 UR6, UP0, UR4, 0xf0, URZ ;  /* 0x000000f004067890 */ /* 0x000fe4000ff1e03f */
[----:B------:R-:W-:Y:S02]  /*00c0*/  UIADD3 UR4, UP1, UR4, 0x1f0, URZ ;  /* 0x000001f004047890 */ /* 0x000fe4000ff3e03f */
[----:B------:R-:W-:Y:S02]  /*00d0*/  UIADD3.X UR7, URZ, UR5, URZ, UP0, !UPT ;  /* 0x000000053f077290 */ /* 0x000fe400087fe43f */
[----:B------:R-:W-:-:S07]  /*00e0*/  UIADD3.X UR5, URZ, UR5, URZ, UP1, !UPT ;  /* 0x000000053f057290 */ /* 0x000fce0008ffe43f */
[----:B------:R0:W-:Y:S02]  /*00f0*/  UTMACCTL.PF [UR6] ;  /* 0x00000000060079b9 */ /* 0x0001e40008040000 */
[----:B------:R0:W-:Y:S02]  /*0100*/  UTMACCTL.PF [UR4] ;  /* 0x00000000040079b9 */ /* 0x0001e40008040000 */
[----:B0-----:R-:W-:Y:S01]  /*0110*/  NOP ;  /* 0x0000000000007918 */ /* 0x001fe20000000000 */
.L_x_1:
[----:B------:R-:W-:Y:S05]  /*0120*/  BSYNC B0 ;  /* 0x0000000000007941 */ /* 0x000fea0003800000 */
.L_x_0:
[----:B------:R-:W0:Y:S02]  /*0130*/  SHFL.IDX PT, R3, R2, RZ, 0x1f ;  /* 0x00001fff02037589 */ /* 0x000e2400000e0000 */
[----:B0-----:R-:W-:-:S13]  /*0140*/  ISETP.NE.AND P0, PT, R3, RZ, PT ;  /* 0x000000ff0300720c */ /* 0x001fda0003f05270 */
[----:B------:R-:W-:Y:S05]  /*0150*/  @P0 BRA `(.L_x_2) ;  /* 0x0000000000700947 */ /* 0x000fea0003800000 */
[----:B------:R-:W0:Y:S01]  /*0160*/  S2UR UR8, SR_CgaCtaId ;  /* 0x00000000000879c3 */ /* 0x000e220000008800 */
[----:B------:R-:W-:Y:S01]  /*0170*/  UMOV UR4, 0x400 ;  /* 0x0000040000047882 */ /* 0x000fe20000000000 */
[----:B------:R-:W-:Y:S01]  /*0180*/  UMOV UR5, 0x1 ;  /* 0x0000000100057882 */ /* 0x000fe20000000000 */
[----:B------:R-:W-:Y:S01]  /*0190*/  UMOV UR6, 0x100 ;  /* 0x0000010000067882 */ /* 0x000fe20000000000 */
[----:B------:R-:W-:Y:S01]  /*01a0*/  ELECT P0, URZ, PT ;  /* 0x00000000003f782f */ /* 0x000fe20003800000 */
[----:B------:R-:W-:-:S04]  /*01b0*/  UIADD3 UR6, -UR6, 0x100000, URZ ;  /* 0x0010000006067890 */ /* 0x000fc8000fffe13f */
[----:B------:R-:W-:Y:S02]  /*01c0*/  USHF.L.U32 UR7, UR6, 0xb, URZ ;  /* 0x0000000b06077899 */ /* 0x000fe4000800063f */
[----:B------:R-:W-:Y:S02]  /*01d0*/  USHF.L.U32 UR6, UR6, 0x1, URZ ;  /* 0x0000000106067899 */ /* 0x000fe4000800063f */
[----:B0-----:R-:W-:Y:S02]  /*01e0*/  ULEA UR8, UR8, UR4, 0x18 ;  /* 0x0000000408087291 */ /* 0x001fe4000f8ec03f */
[----:B------:R-:W-:-:S04]  /*01f0*/  UIADD3 UR4, -UR5, 0x100000, URZ ;  /* 0x0010000005047890 */ /* 0x000fc8000fffe13f */
[----:B------:R-:W-:Y:S02]  /*0200*/  USHF.L.U32 UR5, UR4, 0xb, URZ ;  /* 0x0000000b04057899 */ /* 0x000fe4000800063f */
[----:B------:R-:W-:Y:S01]  /*0210*/  USHF.L.U32 UR4, UR4, 0x1, URZ ;  /* 0x0000000104047899 */ /* 0x000fe2000800063f */
[----:B------:R-:W0:Y:S11]  /*0220*/  FENCE.VIEW.ASYNC.S ;  /* 0x00000000000073c6 */ /* 0x000e360000000000 */
[----:B0-----:R0:W1:Y:S01]  /*0230*/  SYNCS.EXCH.64 URZ, [UR8], UR4 ;  /* 0x00000004083f75b2 */ /* 0x0010620008000100 */
[----:B------:R0:W2:Y:S01]  /*0240*/  SYNCS.EXCH.64 URZ, [UR8+0x38], UR6 ;  /* 0x00003806083f75b2 */ /* 0x0000a20008000100 */
[----:B------:R0:W3:Y:S01]  /*0250*/  SYNCS.EXCH.64 URZ, [UR8+0x8], UR4 ;  /* 0x00000804083f75b2 */ /* 0x0000e20008000100 */
[----:B------:R0:W4:Y:S01]  /*0260*/  SYNCS.EXCH.64 URZ, [UR8+0x40], UR6 ;  /* 0x00004006083f75b2 */ /* 0x0001220008000100 */
[----:B------:R0:W0:Y:S01]  /*0270*/  SYNCS.EXCH.64 URZ, [UR8+0x10], UR4 ;  /* 0x00001004083f75b2 */ /* 0x0000220008000100 */
        /* <DEDUP_REMOVED lines=9> */
[----:B------:R-:W-:Y:S01]  /*0310*/  NOP ;  /* 0x0000000000007918 */ /* 0x000fe20000000000 */
.L_x_2:
[----:B------:R-:W5:Y:S01]  /*0320*/  SHFL.IDX PT, R2, R2, RZ, 0x1f ;  /* 0x00001fff02027589 */ /* 0x000f6200000e0000 */
[----:B------:R-:W1:Y:S01]  /*0330*/  LDC R3, c[0x0][0x65c] ;  /* 0x00019700ff037b82 */ /* 0x000e620000000800 */
[----:B------:R-:W-:Y:S02]  /*0340*/  ELECT P0, URZ, PT ;  /* 0x00000000003f782f */ /* 0x000fe40003800000 */
[----:B------:R-:W-:Y:S01]  /*0350*/  SHF.R.S32.HI R4, RZ, 0x1f, R5 ;  /* 0x0000001fff047819 */ /* 0x000fe20000011405 */
[----:B------:R-:W2:Y:S01]  /*0360*/  S2R R10, SR_CTAID.Y ;  /* 0x00000000000a7919 */ /* 0x000ea20000002600 */
[----:B0-----:R-:W-:Y:S01]  /*0370*/  UMOV UR4, 0x20 ;  /* 0x0000002000047882 */ /* 0x001fe20000000000 */
[C---:B------:R-:W-:Y:S01]  /*0380*/  ISETP.NE.AND P2, PT, R6.reuse, RZ, PT ;  /* 0x000000ff0600720c */ /* 0x040fe20003f45270 */
[----:B------:R-:W-:Y:S01]  /*0390*/  VIADD R11, R6, 0xffffffff ;  /* 0xffffffff060b7836 */ /* 0x000fe20000000000 */
[----:B------:R-:W0:Y:S01]  /*03a0*/  S2R R8, SR_CTAID.X ;  /* 0x0000000000087919 */ /* 0x000e220000002500 */
[----:B------:R-:W-:Y:S01]  /*03b0*/  LEA.HI R4, R4, R5, RZ, 0x2 ;  /* 0x0000000504047211 */ /* 0x000fe200078f10ff */
[----:B------:R-:W-:Y:S01]  /*03c0*/  NOP ;  /* 0x0000000000007918 */ /* 0x000fe20000000000 */
[----:B------:R-:W-:Y:S01]  /*03d0*/  NOP ;  /* 0x0000000000007918 */ /* 0x000fe20000000000 */
[----:B------:R-:W-:-:S02]  /*03e0*/  ISETP.GE.U32.AND P1, PT, R11, 0x2, PT ;  /* 0x000000020b00780c */ /* 0x000fc40003f26070 */
[----:B------:R-:W-:-:S05]  /*03f0*/  LOP3.LUT R4, R4, 0xfffffffc, RZ, 0xc0, !PT ;  /* 0xfffffffc04047812 */ /* 0x000fca00078ec0ff */
[----:B------:R-:W-:Y:S01]  /*0400*/  IMAD.IADD R5, R5, 0x1, -R4 ;  /* 0x0000000105057824 */ /* 0x000fe200078e0a04 */
[----:B-----5:R-:W-:Y:S02]  /*0410*/  ISETP.NE.OR P0, PT, R2, RZ, !P0 ;  /* 0x000000ff0200720c */ /* 0x020fe40004705670 */
[----:B-1----:R-:W-:-:S11]  /*0420*/  ISETP.NE.AND P3, PT, R3, 0x1, PT ;  /* 0x000000010300780c */ /* 0x002fd60003f65270 */
[----:B------:R-:W-:Y:S01]  /*0430*/  VOTEU.ALL UP0, P0 ;  /* 0x00000000003f7886 */ /* 0x000fe20000000000 */
[----:B------:R-:W-:Y:S01]  /*0440*/  VOTEU.ALL UP1, P0 ;  /* 0x00000000003f7886 */ /* 0x000fe20000020000 */
[----:B------:R-:W0:Y:S01]  /*0450*/  @P3 LDC R9, c[0x0][0x10] ;  /* 0x00000400ff093b82 */ /* 0x000e220000000800 */
[----:B--2---:R-:W-:Y:S02]  /*0460*/  @P3 IMAD.MOV.U32 R2, RZ, RZ, R10 ;  /* 0x000000ffff023224 */ /* 0x004fe400078e000a */
[----:B------:R-:W-:Y:S01]  /*0470*/  @!UP0 UMOV UR6, 0x400 ;  /* 0x0000040000068882 */ /* 0x000fe20000000000 */
[----:B------:R-:W-:-:S04]  /*0480*/  @!UP0 UIADD3 UR4, -UR4, 0x100000, URZ ;  /* 0x0010000004048890 */ /* 0x000fc8000fffe13f */
[----:B------:R-:W-:Y:S02]  /*0490*/  @!UP0 USHF.L.U32 UR5, UR4, 0xb, URZ ;  /* 0x0000000b04058899 */ /* 0x000fe4000800063f */
[----:B------:R-:W-:Y:S01]  /*04a0*/  @!UP0 USHF.L.U32 UR4, UR4, 0x1, URZ ;  /* 0x0000000104048899 */ /* 0x000fe2000800063f */
[----:B------:R-:W-:Y:S02]  /*04b0*/  @P3 IMAD.MOV.U32 R3, RZ, RZ, RZ ;  /* 0x000000ffff033224 */ /* 0x000fe400078e00ff */
[----:B------:R-:W-:Y:S01]  /*04c0*/  @P3 IMAD.MOV.U32 R13, RZ, RZ, RZ ;  /* 0x000000ffff0d3224 */ /* 0x000fe200078e00ff */
[----:B------:R-:W1:Y:S08]  /*04d0*/  @!UP0 S2UR UR7, SR_CgaCtaId ;  /* 0x00000000000789c3 */ /* 0x000e700000008800 */
[----:B------:R-:W2:Y:S01]  /*04e0*/  @!P3 LDC R7, c[0x0][0xc] ;  /* 0x00000300ff07bb82 */ /* 0x000ea20000000800 */
[----:B0-----:R-:W-:-:S04]  /*04f0*/  @P3 IMAD.WIDE.U32 R2, R8, R9, R2 ;  /* 0x0000000908023225 */ /* 0x001fc800078e0002 */
[----:B------:R-:W-:Y:S02]  /*0500*/  IMAD.MOV.U32 R9, RZ, RZ, RZ ;  /* 0x000000ffff097224 */ /* 0x000fe400078e00ff */
[----:B------:R-:W-:Y:S01]  /*0510*/  @P3 IMAD.IADD R3, R3, 0x1, R13 ;  /* 0x0000000103033824 */ /* 0x000fe200078e020d */
[----:B-1----:R-:W-:Y:S01]  /*0520*/  @!UP0 ULEA UR6, UR7, UR6, 0x18 ;  /* 0x0000000607068291 */ /* 0x002fe2000f8ec03f */
[----:B------:R-:W-:Y:S01]  /*0530*/  VOTEU.ALL UP0, P0 ;  /* 0x00000000003f7886 */ /* 0x000fe20000000000 */
[----:B------:R-:W-:-:S04]  /*0540*/  ISETP.NE.AND P0, PT, R5, 0x3, PT ;  /* 0x000000030500780c */ /* 0x000fc80003f05270 */
[----:B------:R-:W-:-:S04]  /*0550*/  ISETP.EQ.OR P0, PT, R5, RZ, !P0 ;  /* 0x000000ff0500720c */ /* 0x000fc80004702670 */
[----:B------:R-:W-:Y:S01]  /*0560*/  ISETP.EQ.AND P0, PT, R6, RZ, P0 ;  /* 0x000000ff0600720c */ /* 0x000fe20000702270 */
[----:B------:R-:W0:Y:S02]  /*0570*/  FENCE.VIEW.ASYNC.S ;  /* 0x00000000000073c6 */ /* 0x000e240000000000 */
[----:B0-----:R0:W3:Y:S01]  /*0580*/  @!UP0 SYNCS.EXCH.64 URZ, [UR6+0x80], UR4 ;  /* 0x00008004063f85b2 */ /* 0x0010e20008000100 */
[----:B--2---:R-:W-:Y:S01]  /*0590*/  @!P3 IMAD.WIDE.U32 R6, R7, R10, R8 ;  /* 0x0000000a0706b225 */ /* 0x004fe200078e0008 */
[----:B------:R-:W-:-:S03]  /*05a0*/  SEL R4, RZ, 0x1, !P0 ;  /* 0x00000001ff047807 */ /* 0x000fc60004000000 */
[----:B------:R-:W-:Y:S02]  /*05b0*/  @!P3 IMAD.MOV.U32 R2, RZ, RZ, R6 ;  /* 0x000000ffff02b224 */ /* 0x000fe400078e0006 */
[----:B------:R-:W-:Y:S01]  /*05c0*/  @!P3 IMAD.MOV.U32 R3, RZ, RZ, R7 ;  /* 0x000000ffff03b224 */ /* 0x000fe200078e0007 */
[----:B------:R-:W-:Y:S01]  /*05d0*/  SEL R4, R4, 0x2, P1 ;  /* 0x0000000204047807 */ /* 0x000fe20000800000 */
[----:B------:R0:W3:Y:S01]  /*05e0*/  @!UP1 SYNCS.EXCH.64 URZ, [UR6+0x88], UR4 ;  /* 0x00008804063f95b2 */ /* 0x0000e20008000100 */
[----:B------:R-:W-:Y:S01]  /*05f0*/  NOP ;  /* 0x0000000000007918 */ /* 0x000fe20000000000 */
[----:B---34-:R-:W-:Y:S06]  /*0600*/  BAR.SYNC.DEFER_BLOCKING 0x0 ;  /* 0x0000000000007b1d */ /* 0x018fec0000010000 */
[----:B------:R-:W-:Y:S05]  /*0610*/  @!P2 BRA `(.L_x_3) ;  /* 0x0000007800aca947 */ /* 0x000fea0003800000 */
[----:B------:R-:W-:-:S13]  /*0620*/  ISETP.GT.U32.AND P0, PT, R11, 0x1, PT ;  /* 0x000000010b00780c */ /* 0x000fda0003f04070 */
[----:B0-----:R-:W-:Y:S05]  /*0630*/  @P0 EXIT ;  /* 0x000000000000094d */ /* 0x001fea0003800000 */
[----:B------:R-:W-:Y:S01]  /*0640*/  ULDC.64 UR4, c[0x0][0x650] ;  /* 0x0001940000047ab9 */ /* 0x000fe20000000a00 */
[----:B------:R-:W-:Y:S01]  /*0650*/  PRMT R12, RZ, 0x7610, R12 ;  /* 0x00007610ff0c7816 */ /* 0x000fe2000000000c */
[----:B------:R-:W-:Y:S01]  /*0660*/  IMAD.MOV.U32 R6, RZ, RZ, -0x1 ;  /* 0xffffffffff067424 */ /* 0x000fe200078e00ff */
[----:B------:R-:W-:Y:S01]  /*0670*/  ISETP.GE.U32.AND P0, PT, R2, UR4, PT ;  /* 0x0000000402007c0c */ /* 0x000fe2000bf06070 */
[----:B------:R-:W-:Y:S02]  /*0680*/  IMAD.MOV.U32 R7, RZ, RZ, -0x1 ;  /* 0xffffffffff077424 */ /* 0x000fe400078e00ff */
[----:B------:R-:W-:Y:S01]  /*0690*/  IMAD.MOV.U32 R5, RZ, RZ, -0x1 ;  /* 0xffffffffff057424 */ /* 0x000fe200078e00ff */
[----:B------:R-:W-:-:S13]  /*06a0*/  ISETP.GE.U32.AND.EX P0, PT, R3, UR5, PT, P0 ;  /* 0x0000000503007c0c */ /* 0x000fda000bf06100 */
[----:B------:R-:W-:Y:S05]  /*06b0*/  @P0 BRA `(.L_x_4) ;  /* 0x00000004005c0947 */ /* 0x000fea0003800000 */
[----:B------:R-:W0:Y:S01]  /*06c0*/  LDC.64 R16, c[0x0][0x628] ;  /* 0x00018a00ff107b82 */ /* 0x000e220000000a00 */
[----:B------:R-:W-:Y:S02]  /*06d0*/  IMAD.MOV.U32 R6, RZ, RZ, R2 ;  /* 0x000000ffff067224 */ /* 0x000fe400078e0002 */
[----:B------:R-:W-:-:S05]  /*06e0*/  IMAD.MOV.U32 R7, RZ, RZ, R3 ;  /* 0x000000ffff077224 */ /* 0x000fca00078e0003 */
[----:B------:R-:W1:Y:S08]  /*06f0*/  LDC R18, c[0x0][0x630] ;  /* 0x00018c00ff127b82 */ /* 0x000e700000000800 */
[----:B------:R-:W2:Y:S01]  /*0700*/  LDC.64 R20, c[0x0][0x620] ;  /* 0x00018800ff147b82 */ /* 0x000ea20000000a00 */
[----:B0-----:R-:W-:-:S04]  /*0710*/  ISETP.NE.U32.AND P0, PT, R16, RZ, PT ;  /* 0x000000ff1000720c */ /* 0x001fc80003f05070 */
[----:B------:R-:W-:-:S13]  /*0720*/  ISETP.NE.AND.EX P0, PT, R17, RZ, PT, P0 ;  /* 0x000000ff1100720c */ /* 0x000fda0003f05300 */
[----:B-12---:R-:W-:Y:S05]  /*0730*/  @!P0 BRA `(.L_x_5) ;  /* 0x0000000000288947 */ /* 0x006fea0003800000 */
[----:B------:R-:W0:Y:S02]  /*0740*/  LDC R5, c[0x0][0x634] ;  /* 0x00018d00ff057b82 */ /* 0x000e240000000800 */
[----:B0-----:R-:W-:-:S05]  /*0750*/  IADD3 R5, P0, R2, R5, RZ ;  /* 0x0000000502057210 */ /* 0x001fca0007f1e0ff */
[----:B------:R-:W-:-:S04]  /*0760*/  IMAD.X R11, RZ, RZ, R3, P0 ;  /* 0x000000ffff0b7224 */ /* 0x000fc800000e0603 */
[----:B------:R-:W-:-:S04]  /*0770*/  IMAD.WIDE.U32 R6, R11, R16, RZ ;  /* 0x000000100b067225 */ /* 0x000fc800078e00ff */
[----:B------:R-:W-:-:S04]  /*0780*/  IMAD.WIDE.U32 R12, P0, R5, R17, R6 ;  /* 0x00000011050c7225 */ /* 0x000fc80007800006 */
[----:B------:R-:W-:-:S04]  /*0790*/  IMAD.WIDE.U32 R6, R5, R16, RZ ;  /* 0x0000001005067225 */ /* 0x000fc800078e00ff */
[----:B------:R-:W-:Y:S01]  /*07a0*/  IMAD.X R15, RZ, RZ, RZ, P0 ;  /* 0x000000ffff0f7224 */ /* 0x000fe200000e06ff */
[----:B------:R-:W-:Y:S01]  /*07b0*/  IADD3 RZ, P0, R7, R12, RZ ;  /* 0x0000000c07ff7210 */ /* 0x000fe20007f1e0ff */
[----:B------:R-:W-:-:S04]  /*07c0*/  IMAD.MOV.U32 R14, RZ, RZ, R13 ;  /* 0x000000ffff0e7224 */ /* 0x000fc800078e000d */
[----:B------:R-:W-:-:S08]  /*07d0*/  IMAD.WIDE.U32.X R6, R11, R17, R14, P0 ;  /* 0x000000110b067225 */ /* 0x000fd000000e040e */
.L_x_5:
[--C-:B------:R-:W-:Y:S01]  /*07e0*/  SHF.R.U64 R26, R6, R18, R7.reuse ;  /* 0x00000012061a7219 */ /* 0x100fe20000001207 */
[----:B------:R-:W0:Y:S01]  /*07f0*/  LDC.64 R22, c[0x0][0x640] ;  /* 0x00019000ff167b82 */ /* 0x000e220000000a00 */
[----:B------:R-:W-:Y:S01]  /*0800*/  I2FP.F32.U32 R5, R8 ;  /* 0x0000000800057245 */ /* 0x000fe20000201000 */
[----:B------:R-:W-:Y:S01]  /*0810*/  ULDC UR4, c[0x0][0x150] ;  /* 0x0000540000047ab9 */ /* 0x000fe20000000800 */
[----:B------:R-:W-:Y:S02]  /*0820*/  SHF.R.U32.HI R6, RZ, R18, R7 ;  /* 0x00000012ff067219 */ /* 0x000fe40000011607 */
[----:B------:R-:W-:Y:S01]  /*0830*/  IADD3 R11, P0, RZ, -R26, RZ ;  /* 0x8000001aff0b7210 */ /* 0x000fe20007f1e0ff */
[----:B------:R-:W-:Y:S01]  /*0840*/  FMUL R5, R5, UR4 ;  /* 0x0000000405057c20 */ /* 0x000fe20008400000 */
[----:B------:R-:W-:Y:S01]  /*0850*/  ULDC UR4, c[0x0][0x154] ;  /* 0x0000550000047ab9 */ /* 0x000fe20000000800 */
[----:B------:R-:W1:Y:S02]  /*0860*/  LDC R14, c[0x0][0x618] ;  /* 0x00018600ff0e7b82 */ /* 0x000e640000000800 */
[----:B------:R-:W-:-:S02]  /*0870*/  IMAD.X R13, RZ, RZ, ~R6, P0 ;  /* 0x000000ffff0d7224 */ /* 0x000fc400000e0e06 */
[----:B------:R-:W2:Y:S01]  /*0880*/  F2I.U32.TRUNC.NTZ R5, R5 ;  /* 0x0000000500057305 */ /* 0x000ea2000020f000 */
[----:B------:R-:W-:-:S03]  /*0890*/  IMAD.WIDE.U32 R6, R11, R20, R2 ;  /* 0x000000140b067225 */ /* 0x000fc600078e0002 */
[----:B------:R-:W3:Y:S01]  /*08a0*/  LDC R9, c[0x0][0x144] ;  /* 0x00005100ff097b82 */ /* 0x000ee20000000800 */
[----:B------:R-:W-:-:S04]  /*08b0*/  IMAD R12, R13, R20, RZ ;  /* 0x000000140d0c7224 */ /* 0x000fc800078e02ff */
[----:B------:R-:W-:Y:S02]  /*08c0*/  IMAD R11, R11, R21, R12 ;  /* 0x000000150b0b7224 */ /* 0x000fe400078e020c */
[----:B------:R-:W-:Y:S01]  /*08d0*/  IMAD.MOV.U32 R12, RZ, RZ, 0x1 ;  /* 0x00000001ff0c7424 */ /* 0x000fe200078e00ff */
[----:B------:R-:W4:Y:S01]  /*08e0*/  LDC R18, c[0x0][0x608] ;  /* 0x00018200ff127b82 */ /* 0x000f220000000800 */
[----:B------:R-:W-:Y:S01]  /*08f0*/  IMAD.IADD R11, R7, 0x1, R11 ;  /* 0x00000001070b7824 */ /* 0x000fe200078e020b */
[----:B0-----:R-:W-:Y:S01]  /*0900*/  ISETP.NE.U32.AND P0, PT, R22, RZ, PT ;  /* 0x000000ff1600720c */ /* 0x001fe20003f05070 */
[----:B--2---:R-:W-:-:S03]  /*0910*/  IMAD.MOV R7, RZ, RZ, -R5 ;  /* 0x000000ffff077224 */ /* 0x004fc600078e0a05 */
[----:B------:R-:W-:Y:S02]  /*0920*/  ISETP.NE.AND.EX P0, PT, R23, RZ, PT, P0 ;  /* 0x000000ff1700720c */ /* 0x000fe40003f05300 */
[----:B------:R-:W0:Y:S01]  /*0930*/  LDC R13, c[0x0][0x658] ;  /* 0x00019600ff0d7b82 */ /* 0x000e220000000800 */
[--C-:B-1----:R-:W-:Y:S02]  /*0940*/  SHF.R.U64 R16, R6, R14, R11.reuse ;  /* 0x0000000e06107219 */ /* 0x102fe4000000120b */
[----:B------:R-:W-:Y:S02]  /*0950*/  I2FP.F32.U32 R6, R10 ;  /* 0x0000000a00067245 */ /* 0x000fe40000201000 */
[----:B------:R-:W-:-:S03]  /*0960*/  SHF.R.U32.HI R11, RZ, R14, R11 ;  /* 0x0000000eff0b7219 */ /* 0x000fc6000001160b */
[----:B------:R-:W1:Y:S01]  /*0970*/  LDC R17, c[0x0][0x148] ;  /* 0x00005200ff117b82 */ /* 0x000e620000000800 */
[----:B---3--:R-:W-:Y:S02]  /*0980*/  IMAD R5, R9, R7, R8 ;  /* 0x0000000709057224 */ /* 0x008fe400078e0208 */
[----:B------:R-:W-:Y:S01]  /*0990*/  FMUL R7, R6, UR4 ;  /* 0x0000000406077c20 */ /* 0x000fe20008400000 */
[----:B------:R-:W-:-:S03]  /*09a0*/  IMAD.MOV.U32 R6, RZ, RZ, -0x1 ;  /* 0xffffffffff067424 */ /* 0x000fc600078e00ff */
[----:B------:R2:W3:Y:S01]  /*09b0*/  F2I.U32.TRUNC.NTZ R15, R7 ;  /* 0x00000007000f7305 */ /* 0x0004e2000020f000 */
[----:B------:R-:W1:Y:S01]  /*09c0*/  LDC R21, c[0x0][0x600] ;  /* 0x00018000ff157b82 */ /* 0x000e620000000800 */
[-CC-:B----4-:R-:W-:Y:S02]  /*09d0*/  SHF.R.U64 R27, R16, R18.reuse, R11.reuse ;  /* 0x00000012101b7219 */ /* 0x190fe4000000120b */
[----:B------:R-:W-:-:S05]  /*09e0*/  SHF.R.U32.HI R8, RZ, R18, R11 ;  /* 0x00000012ff087219 */ /* 0x000fca000001160b */
[----:B------:R-:W4:Y:S01]  /*09f0*/  LDC R20, c[0x0][0x648] ;  /* 0x00019200ff147b82 */ /* 0x000f220000000800 */
[-CC-:B0-----:R-:W-:Y:S02]  /*0a00*/  SHF.R.U64 R18, R27, R13.reuse, R8.reuse ;  /* 0x0000000d1b127219 */ /* 0x181fe40000001208 */
[-C--:B------:R-:W-:Y:S02]  /*0a10*/  SHF.L.U32 R6, R6, R13.reuse, RZ ;  /* 0x0000000d06067219 */ /* 0x080fe400000006ff */
[-C--:B------:R-:W-:Y:S02]  /*0a20*/  SHF.R.U32.HI R8, RZ, R13.reuse, R8 ;  /* 0x0000000dff087219 */ /* 0x080fe40000011608 */
[----:B------:R-:W-:Y:S01]  /*0a30*/  LOP3.LUT R14, RZ, R6, RZ, 0x33, !PT ;  /* 0x00000006ff0e7212 */ /* 0x000fe200078e33ff */
[----:B------:R-:W0:Y:S01]  /*0a40*/  LDC R25, c[0x0][0x638] ;  /* 0x00018e00ff197b82 */ /* 0x000e220000000800 */
[----:B------:R-:W-:Y:S01]  /*0a50*/  SHF.L.U32 R11, R12, R13, RZ ;  /* 0x0000000d0c0b7219 */ /* 0x000fe200000006ff */
[----:B------:R-:W-:-:S02]  /*0a60*/  IMAD.MOV.U32 R6, RZ, RZ, R18 ;  /* 0x000000ffff067224 */ /* 0x000fc400078e0012 */
[----:B--2---:R-:W-:-:S04]  /*0a70*/  IMAD.MOV.U32 R7, RZ, RZ, R8 ;  /* 0x000000ffff077224 */ /* 0x004fc800078e0008 */
[----:B------:R-:W2:Y:S01]  /*0a80*/  LDC R24, c[0x0][0x610] ;  /* 0x00018400ff187b82 */ /* 0x000ea20000000800 */
[----:B---3--:R-:W-:Y:S05]  /*0a90*/  @!P0 BRA `(.L_x_6) ;  /* 0x0000000000288947 */ /* 0x008fea0003800000 */
[----:B------:R-:W3:Y:S02]  /*0aa0*/  LDC R13, c[0x0][0x64c] ;  /* 0x00019300ff0d7b82 */ /* 0x000ee40000000800 */
[----:B---3--:R-:W-:-:S05]  /*0ab0*/  IADD3 R13, P0, R18, R13, RZ ;  /* 0x0000000d120d7210 */ /* 0x008fca0007f1e0ff */
        /* <DEDUP_REMOVED lines=8> */
.L_x_6:
[----:B----4-:R-:W-:Y:S01]  /*0b40*/  SHF.R.U64 R6, R6, R20, R7 ;  /* 0x0000001406067219 */ /* 0x010fe20000001207 */
[----:B-1----:R-:W-:Y:S01]  /*0b50*/  VIADD R7, R21, 0xffffffff ;  /* 0xffffffff15077836 */ /* 0x002fe20000000000 */
[----:B------:R-:W-:Y:S01]  /*0b60*/  LOP3.LUT R14, R27, R14, RZ, 0xc0, !PT ;  /* 0x0000000e1b0e7212 */ /* 0x000fe200078ec0ff */
[----:B------:R-:W-:Y:S02]  /*0b70*/  IMAD.MOV R15, RZ, RZ, -R15 ;  /* 0x000000ffff0f7224 */ /* 0x000fe400078e0a0f */
[----:B------:R-:W-:Y:S01]  /*0b80*/  IMAD.MOV R8, RZ, RZ, -R6 ;  /* 0x000000ffff087224 */ /* 0x000fe200078e0a06 */
[----:B------:R-:W-:Y:S01]  /*0b90*/  LOP3.LUT R7, R16, R7, RZ, 0xc0, !PT ;  /* 0x0000000710077212 */ /* 0x000fe200078ec0ff */
[----:B------:R-:W-:Y:S02]  /*0ba0*/  IMAD R14, R11, R6, R14 ;  /* 0x000000060b0e7224 */ /* 0x000fe400078e020e */
[----:B------:R-:W-:Y:S02]  /*0bb0*/  @P3 IMAD R5, R17, R15, R10 ;  /* 0x0000000f11053224 */ /* 0x000fe400078e020a */
[----:B0-----:R-:W-:-:S02]  /*0bc0*/  IMAD R6, R8, R25, R18 ;  /* 0x0000001908067224 */ /* 0x001fc400078e0212 */
[----:B--2---:R-:W-:Y:S02]  /*0bd0*/  IMAD R5, R14, R24, R5 ;  /* 0x000000180e057224 */ /* 0x004fe400078e0205 */
[----:B------:R-:W-:Y:S02]  /*0be0*/  IMAD R6, R6, R21, R7 ;  /* 0x0000001506067224 */ /* 0x000fe400078e0207 */
[----:B------:R-:W-:-:S03]  /*0bf0*/  IMAD.MOV.U32 R12, RZ, RZ, 0x1 ;  /* 0x00000001ff0c7424 */ /* 0x000fc600078e00ff */
[----:B------:R-:W-:Y:S02]  /*0c00*/  SEL R7, R6, R5, !P3 ;  /* 0x0000000506077207 */ /* 0x000fe40005800000 */
[----:B------:R-:W-:Y:S01]  /*0c10*/  SEL R6, R5, R6, !P3 ;  /* 0x0000000605067207 */ /* 0x000fe20005800000 */
[----:B------:R-:W-:-:S07]  /*0c20*/  IMAD.MOV.U32 R5, RZ, RZ, R26 ;  /* 0x000000ffff057224 */ /* 0x000fce00078e001a */
.L_x_4:
[----:B------:R-:W-:-:S08]  /*0c30*/  NOP ;  /* 0x0000000000007918 */ /* 0x000fd00000000000 */
[----:B------:R-:W0:Y:S02]  /*0c40*/  USETMAXREG.TRY_ALLOC.CTAPOOL UP0, 0xe8 ;  /* 0x000000e8000079c8 */ /* 0x000e240008000600 */
[----:B0-----:R-:W-:-:S13]  /*0c50*/  PLOP3.LUT P0, PT, PT, PT, UP0, 0x80, 0x0 ;  /* 0x000000000000781c */ /* 0x001fda0003f0f008 */
[----:B------:R-:W-:Y:S05]  /*0c60*/  @!P0 BRA `(.L_x_4) ;  /* 0xfffffffc00f08947 */ /* 0x000fea000383ffff */
[----:B------:R-:W-:Y:S01]  /*0c70*/  ULDC.64 UR4, c[0x0][0x598] ;  /* 0x0001660000047ab9 */ /* 0x000fe20000000a00 */
[----:B------:R-:W-:Y:S01]  /*0c80*/  ULDC.64 UR20, c[0x0][0x208] ;  /* 0x0000820000147ab9 */ /* 0x000fe20000000a00 */
[----:B------:R-:W-:-:S04]  /*0c90*/  ISETP.NE.U32.AND P0, PT, RZ, UR4, PT ;  /* 0x00000004ff007c0c */ /* 0x000fc8000bf05070 */
[----:B------:R-:W-:-:S13]  /*0ca0*/  ISETP.NE.AND.EX P0, PT, RZ, UR5, PT, P0 ;  /* 0x00000005ff007c0c */ /* 0x000fda000bf05300 */
[----:B------:R-:W-:Y:S05]  /*0cb0*/  @!P0 BRA `(.L_x_7) ;  /* 0x00000000001c8947 */ /* 0x000fea0003800000 */
[----:B------:R-:W0:Y:S02]  /*0cc0*/  LDC.64 R8, c[0x0][0x598] ;  /* 0x00016600ff087b82 */ /* 0x000e240000000a00 */
[----:B0-----:R-:W2:Y:S02]  /*0cd0*/  LDG.E.64 R8, desc[UR20][R8.64] ;  /* 0x0000001408087981 */ /* 0x001ea4000c1e1b00 */
[----:B--2---:R-:W-:-:S04]  /*0ce0*/  ISETP.NE.U32.AND P0, PT, R8, RZ, PT ;  /* 0x000000ff0800720c */ /* 0x004fc80003f05070 */
[----:B------:R-:W-:-:S13]  /*0cf0*/  ISETP.NE.AND.EX P0, PT, R9, RZ, PT, P0 ;  /* 0x000000ff0900720c */ /* 0x000fda0003f05300 */
[----:B------:R-:W-:Y:S05]  /*0d00*/  @!P0 BRA `(.L_x_7) ;  /* 0x0000000000088947 */ /* 0x000fea0003800000 */
[----:B------:R0:W5:Y:S01]  /*0d10*/  LD.E R8, desc[UR20][R8.64] ;  /* 0x0000001408087980 */ /* 0x000162000c101900 */
[----:B------:R-:W-:Y:S05]  /*0d20*/  BRA `(.L_x_8) ;  /* 0x0000000000207947 */ /* 0x000fea0003800000 */
.L_x_7:
[----:B------:R-:W-:Y:S02]  /*0d30*/  ULDC.64 UR4, c[0x0][0x588] ;  /* 0x0001620000047ab9 */ /* 0x000fe40000000a00 */
[----:B------:R-:W-:-:S04]  /*0d40*/  ISETP.NE.U32.AND P0, PT, RZ, UR4, PT ;  /* 0x00000004ff007c0c */ /* 0x000fc8000bf05070 */
[----:B------:R-:W-:-:S13]  /*0d50*/  ISETP.NE.AND.EX P0, PT, RZ, UR5, PT, P0 ;  /* 0x00000005ff007c0c */ /* 0x000fda000bf05300 */
[----:B------:R-:W-:Y:S05]  /*0d60*/  @!P0 BRA `(.L_x_9) ;  /* 0x00000000000c8947 */ /* 0x000fea0003800000 */
[----:B------:R-:W0:Y:S02]  /*0d70*/  LDC.64 R8, c[0x0][0x588] ;  /* 0x00016200ff087b82 */ /* 0x000e240000000a00 */
[----:B0-----:R1:W5:Y:S01]  /*0d80*/  LDG.E R8, desc[UR20][R8.64] ;  /* 0x0000001408087981 */ /* 0x001362000c1e1900 */
[----:B------:R-:W-:Y:S05]  /*0d90*/  BRA `(.L_x_8) ;  /* 0x0000000000047947 */ /* 0x000fea0003800000 */
.L_x_9:
[----:B------:R-:W2:Y:S02]  /*0da0*/  LDC R8, c[0x0][0x580] ;  /* 0x00016000ff087b82 */ /* 0x000ea40000000800 */
.L_x_8:
[----:B------:R-:W-:Y:S02]  /*0db0*/  ULDC.64 UR4, c[0x0][0x5a0] ;  /* 0x0001680000047ab9 */ /* 0x000fe40000000a00 */
[----:B------:R-:W-:-:S04]  /*0dc0*/  ISETP.NE.U32.AND P0, PT, RZ, UR4, PT ;  /* 0x00000004ff007c0c */ /* 0x000fc8000bf05070 */
[----:B------:R-:W-:-:S13]  /*0dd0*/  ISETP.NE.AND.EX P0, PT, RZ, UR5, PT, P0 ;  /* 0x00000005ff007c0c */ /* 0x000fda000bf05300 */
[----:B------:R-:W-:Y:S05]  /*0de0*/  @!P0 BRA `(.L_x_10) ;  /* 0x00000000001c8947 */ /* 0x000fea0003800000 */
[----:B------:R-:W3:Y:S02]  /*0df0*/  LDC.64 R10, c[0x0][0x5a0] ;  /* 0x00016800ff0a7b82 */ /* 0x000ee40000000a00 */
[----:B---3--:R-:W3:Y:S02]  /*0e00*/  LDG.E.64 R10, desc[UR20][R10.64] ;  /* 0x000000140a0a7981 */ /* 0x008ee4000c1e1b00 */
[----:B---3--:R-:W-:-:S04]  /*0e10*/  ISETP.NE.U32.AND P0, PT, R10, RZ, PT ;  /* 0x000000ff0a00720c */ /* 0x008fc80003f05070 */
[----:B------:R-:W-:-:S13]  /*0e20*/  ISETP.NE.AND.EX P0, PT, R11, RZ, PT, P0 ;  /* 0x000000ff0b00720c */ /* 0x000fda0003f05300 */
[----:B------:R-:W-:Y:S05]  /*0e30*/  @!P0 BRA `(.L_x_10) ;  /* 0x0000000000088947 */ /* 0x000fea0003800000 */
[----:B01----:R0:W5:Y:S01]  /*0e40*/  LD.E R9, desc[UR20][R10.64] ;  /* 0x000000140a097980 */ /* 0x003162000c101900 */
[----:B------:R-:W-:Y:S05]  /*0e50*/  BRA `(.L_x_11) ;  /* 0x0000000000207947 */ /* 0x000fea0003800000 */
.L_x_10:
[----:B------:R-:W-:Y:S02]  /*0e60*/  ULDC.64 UR4, c[0x0][0x590] ;  /* 0x0001640000047ab9 */ /* 0x000fe40000000a00 */
[----:B------:R-:W-:-:S04]  /*0e70*/  ISETP.NE.U32.AND P0, PT, RZ, UR4, PT ;  /* 0x00000004ff007c0c */ /* 0x000fc8000bf05070 */
[----:B------:R-:W-:-:S13]  /*0e80*/  ISETP.NE.AND.EX P0, PT, RZ, UR5, PT, P0 ;  /* 0x00000005ff007c0c */ /* 0x000fda000bf05300 */
[----:B------:R-:W-:Y:S05]  /*0e90*/  @!P0 BRA `(.L_x_12) ;  /* 0x00000000000c8947 */ /* 0x000fea0003800000 */
[----:B------:R-:W0:Y:S02]  /*0ea0*/  LDC.64 R10, c[0x0][0x590] ;  /* 0x00016400ff0a7b82 */ /* 0x000e240000000a00 */
[----:B01----:R1:W5:Y:S01]  /*0eb0*/  LDG.E R9, desc[UR20][R10.64] ;  /* 0x000000140a097981 */ /* 0x003362000c1e1900 */
[----:B------:R-:W-:Y:S05]  /*0ec0*/  BRA `(.L_x_11) ;  /* 0x0000000000047947 */ /* 0x000fea0003800000 */
.L_x_12:
[----:B01----:R-:W3:Y:S02]  /*0ed0*/  LDC R9, c[0x0][0x584] ;  /* 0x00016100ff097b82 */ /* 0x003ee40000000800 */
.L_x_11:
[----:B------:R-:W-:-:S13]  /*0ee0*/  LOP3.LUT P0, RZ, R12, 0xff, RZ, 0xc0, !PT ;  /* 0x000000ff0cff7812 */ /* 0x000fda000780c0ff */
[----:B------:R-:W-:Y:S05]  /*0ef0*/  @!P0 EXIT ;  /* 0x000000000000894d */ /* 0x000fea0003800000 */
[----:B------:R-:W-:Y:S01]  /*0f00*/  ULDC UR4, c[0x0][0x28c] ;  /* 0x0000a30000047ab9 */ /* 0x000fe20000000800 */
[----:B------:R-:W-:Y:S01]  /*0f10*/  LOP3.LUT R142, R4, 0x1, RZ, 0xfc, !PT ;  /* 0x00000001048e7812 */ /* 0x000fe200078efcff */
[----:B------:R-:W-:-:S04]  /*0f20*/  UIADD3 UR4, UR4, 0x7f, URZ ;  /* 0x0000007f04047890 */ /* 0x000fc8000fffe03f */
[----:B------:R-:W-:-:S04]  /*0f30*/  USHF.R.S32.HI UR5, URZ, 0x1f, UR4 ;  /* 0x0000001f3f057899 */ /* 0x000fc80008011404 */
[----:B------:R-:W-:-:S03]  /*0f40*/  ULEA.HI UR5, UR5, UR4, URZ, 0x7 ;  /* 0x0000000405057291 */ /* 0x000fc6000f8f383f */
[----:B------:R-:W-:Y:S01]  /*0f50*/  UMOV UR4, URZ ;  /* 0x0000003f00047c82 */ /* 0x000fe20008000000 */
[----:B------:R-:W-:-:S03]  /*0f60*/  USHF.R.S32.HI UR9, URZ, 0x7, UR5 ;  /* 0x000000073f097899 */ /* 0x000fc60008011405 */
[----:B------:R-:W-:-:S09]  /*0f70*/  UMOV UR5, URZ ;  /* 0x0000003f00057c82 */ /* 0x000fd20008000000 */
.L_x_165:
[----:B01----:R-:W-:Y:S01]  /*0f80*/  LOP3.LUT R10, R0, 0x80, RZ, 0xc0, !PT ;  /* 0x00000080000a7812 */ /* 0x003fe200078ec0ff */
[----:B------:R-:W0:Y:S01]  /*0f90*/  S2UR UR13, SR_CgaCtaId ;  /* 0x00000000000d79c3 */ /* 0x000e220000008800 */
[----:B------:R-:W-:Y:S01]  /*0fa0*/  UMOV UR12, 0x400 ;  /* 0x00000400000c7882 */ /* 0x000fe20000000000 */
[----:B------:R-:W-:Y:S01]  /*0fb0*/  UMOV UR6, URZ ;  /* 0x0000003f00067c82 */ /* 0x000fe20008000000 */
[----:B------:R-:W-:Y:S01]  /*0fc0*/  SHF.R.U32.HI R10, RZ, 0x7, R10 ;  /* 0x00000007ff0a7819 */ /* 0x000fe2000001160a */
[----:B------:R-:W-:Y:S01]  /*0fd0*/  UMOV UR7, URZ ;  /* 0x0000003f00077c82 */ /* 0x000fe20008000000 */
[----:B------:R-:W-:Y:S02]  /*0fe0*/  CS2R R18, SRZ ;  /* 0x0000000000127805 */ /* 0x000fe4000001ff00 */
[----:B------:R-:W-:Y:S02]  /*0ff0*/  CS2R R16, SRZ ;  /* 0x0000000000107805 */ /* 0x000fe4000001ff00 */
[----:B------:R-:W-:Y:S01]  /*1000*/  CS2R R20, SRZ ;  /* 0x0000000000147805 */ /* 0x000fe2000001ff00 */
[----:B------:R-:W1:Y:S01]  /*1010*/  LDC R11, c[0x0][0x28c] ;  /* 0x0000a300ff0b7b82 */ /* 0x000e620000000800 */
[----:B----4-:R-:W4:Y:S01]  /*1020*/  SHFL.IDX PT, R10, R10, RZ, 0x1f ;  /* 0x00001fff0a0a7589 */ /* 0x010f2200000e0000 */
[----:B------:R-:W-:-:S02]  /*1030*/  CS2R R22, SRZ ;  /* 0x0000000000167805 */ /* 0x000fc4000001ff00 */
[----:B------:R-:W-:Y:S02]  /*1040*/  CS2R R88, SRZ ;  /* 0x0000000000587805 */ /* 0x000fe4000001ff00 */
[----:B------:R-:W-:Y:S02]  /*1050*/  CS2R R90, SRZ ;  /* 0x00000000005a7805 */ /* 0x000fe4000001ff00 */
[----:B------:R-:W-:Y:S02]  /*1060*/  CS2R R92, SRZ ;  /* 0x00000000005c7805 */ /* 0x000fe4000001ff00 */
[----:B------:R-:W-:Y:S02]  /*1070*/  CS2R R96, SRZ ;  /* 0x0000000000607805 */ /* 0x000fe4000001ff00 */
[----:B------:R-:W-:Y:S02]  /*1080*/  CS2R R94, SRZ ;  /* 0x00000000005e7805 */ /* 0x000fe4000001ff00 */
        /* <DEDUP_REMOVED lines=16> */
[----:B-1----:R-:W-:Y:S02]  /*1190*/  ISETP.GE.AND P0, PT, R11, 0x1, PT ;  /* 0x000000010b00780c */ /* 0x002fe40003f06270 */
[----:B------:R-:W-:Y:S02]  /*11a0*/  CS2R R130, SRZ ;  /* 0x0000000000827805 */ /* 0x000fe4000001ff00 */
[----:B----4-:R-:W-:-:S02]  /*11b0*/  R2UR UR8, R10 ;  /* 0x000000000a0872ca */ /* 0x010fc400000e0000 */
[----:B------:R-:W-:Y:S02]  /*11c0*/  CS2R R132, SRZ ;  /* 0x0000000000847805 */ /* 0x000fe4000001ff00 */
[----:B------:R-:W-:Y:S02]  /*11d0*/  CS2R R134, SRZ ;  /* 0x0000000000867805 */ /* 0x000fe4000001ff00 */
[----:B------:R-:W-:Y:S02]  /*11e0*/  CS2R R136, SRZ ;  /* 0x0000000000887805 */ /* 0x000fe4000001ff00 */
[----:B------:R-:W-:Y:S02]  /*11f0*/  CS2R R138, SRZ ;  /* 0x00000000008a7805 */ /* 0x000fe4000001ff00 */
[----:B------:R-:W-:Y:S01]  /*1200*/  CS2R R140, SRZ ;  /* 0x00000000008c7805 */ /* 0x000fe2000001ff00 */
[----:B------:R-:W-:Y:S01]  /*1210*/  IMAD.MOV.U32 R143, RZ, RZ, RZ ;  /* 0x000000ffff8f7224 */ /* 0x000fe200078e00ff */
[----:B------:R-:W-:Y:S01]  /*1220*/  CS2R R56, SRZ ;  /* 0x0000000000387805 */ /* 0x000fe2000001ff00 */
[----:B------:R-:W-:Y:S01]  /*1230*/  IMAD.MOV.U32 R145, RZ, RZ, RZ ;  /* 0x000000ffff917224 */ /* 0x000fe200078e00ff */
[----:B------:R-:W-:Y:S01]  /*1240*/  CS2R R58, SRZ ;  /* 0x00000000003a7805 */ /* 0x000fe2000001ff00 */
[----:B--23--:R-:W-:Y:S01]  /*1250*/  IMAD.U32 R13, RZ, RZ, UR4 ;  /* 0x00000004ff0d7e24 */ /* 0x00cfe2000f8e00ff */
[----:B------:R-:W-:-:S02]  /*1260*/  CS2R R60, SRZ ;  /* 0x00000000003c7805 */ /* 0x000fc4000001ff00 */
[----:B------:R-:W-:Y:S01]  /*1270*/  CS2R R62, SRZ ;  /* 0x00000000003e7805 */ /* 0x000fe2000001ff00 */
[----:B------:R-:W-:Y:S01]  /*1280*/  ULEA.HI UR10, UR8, UR8, URZ, 0x1 ;  /* 0x00000008080a7291 */ /* 0x000fe2000f8f083f */
[----:B------:R-:W-:Y:S02]  /*1290*/  CS2R R64, SRZ ;  /* 0x0000000000407805 */ /* 0x000fe4000001ff00 */
[----:B------:R-:W-:Y:S02]  /*12a0*/  CS2R R66, SRZ ;  /* 0x0000000000427805 */ /* 0x000fe4000001ff00 */
[----:B------:R-:W-:Y:S01]  /*12b0*/  CS2R R68, SRZ ;  /* 0x0000000000447805 */ /* 0x000fe2000001ff00 */
[----:B------:R-:W-:Y:S01]  /*12c0*/  ULOP3.LUT UR11, UR10, 0x7fffe, URZ, 0xc0, !UPT ;  /* 0x0007fffe0a0b7892 */ /* 0x000fe2000f8ec03f */
[----:B------:R-:W-:Y:S01]  /*12d0*/  CS2R R70, SRZ ;  /* 0x0000000000467805 */ /* 0x000fe2000001ff00 */
[----:B0-----:R-:W-:Y:S01]  /*12e0*/  ULEA UR10, UR13, UR12, 0x18 ;  /* 0x0000000c0d0a7291 */ /* 0x001fe2000f8ec03f */
[----:B------:R-:W-:Y:S01]  /*12f0*/  CS2R R72, SRZ ;  /* 0x0000000000487805 */ /* 0x000fe2000001ff00 */
[----:B------:R-:W-:Y:S01]  /*1300*/  UIADD3 UR11, UR8, -UR11, URZ ;  /* 0x8000000b080b7290 */ /* 0x000fe2000fffe03f */
[----:B------:R-:W-:Y:S01]  /*1310*/  CS2R R74, SRZ ;  /* 0x00000000004a7805 */ /* 0x000fe2000001ff00 */
[----:B------:R-:W-:Y:S01]  /*1320*/  UMOV UR12, UR5 ;  /* 0x00000005000c7c82 */ /* 0x000fe20008000000 */
[----:B------:R-:W-:Y:S01]  /*1330*/  UMOV UR8, URZ ;  /* 0x0000003f00087c82 */ /* 0x000fe20008000000 */
[----:B------:R-:W-:Y:S01]  /*1340*/  ULEA UR11, UR11, UR10, 0xd ;  /* 0x0000000a0b0b7291 */ /* 0x000fe2000f8e683f */
[----:B------:R-:W-:-:S02]  /*1350*/  CS2R R76, SRZ ;  /* 0x00000000004c7805 */ /* 0x000fc4000001ff00 */
[----:B------:R-:W-:Y:S02]  /*1360*/  CS2R R78, SRZ ;  /* 0x00000000004e7805 */ /* 0x000fe4000001ff00 */
[----:B------:R-:W-:Y:S01]  /*1370*/  CS2R R80, SRZ ;  /* 0x0000000000507805 */ /* 0x000fe2000001ff00 */
[----:B------:R-:W-:Y:S01]  /*1380*/  UIADD3 UR11, UR11, 0x180, URZ ;  /* 0x000001800b0b7890 */ /* 0x000fe2000fffe03f */
[----:B------:R-:W-:Y:S02]  /*1390*/  CS2R R82, SRZ ;  /* 0x0000000000527805 */ /* 0x000fe4000001ff00 */
[----:B------:R-:W-:Y:S02]  /*13a0*/  CS2R R84, SRZ ;  /* 0x0000000000547805 */ /* 0x000fe4000001ff00 */
[----:B------:R-:W-:Y:S01]  /*13b0*/  CS2R R86, SRZ ;  /* 0x0000000000567805 */ /* 0x000fe2000001ff00 */
[----:B------:R-:W-:Y:S01]  /*13c0*/  USHF.R.U32.HI UR11, URZ, 0x4, UR11 ;  /* 0x000000043f0b7899 */ /* 0x000fe2000801160b */
[----:B------:R-:W-:-:S02]  /*13d0*/  CS2R R24, SRZ ;  /* 0x0000000000187805 */ /* 0x000fc4000001ff00 */
[----:B------:R-:W-:Y:S02]  /*13e0*/  CS2R R26, SRZ ;  /* 0x00000000001a7805 */ /* 0x000fe4000001ff00 */
[----:B------:R-:W-:Y:S01]  /*13f0*/  CS2R R28, SRZ ;  /* 0x00000000001c7805 */ /* 0x000fe2000001ff00 */
[----:B------:R-:W-:Y:S01]  /*1400*/  ULOP3.LUT UR11, UR11, 0x3fff, URZ, 0xc0, !UPT ;  /* 0x00003fff0b0b7892 */ /* 0x000fe2000f8ec03f */
        /* <DEDUP_REMOVED lines=12> */
[----:B------:R-:W-:Y:S01]  /*14d0*/  CS2R R54, SRZ ;  /* 0x0000000000367805 */ /* 0x000fe2000001ff00 */
[----:B------:R-:W-:Y:S06]  /*14e0*/  @!P0 BRA `(.L_x_13) ;  /* 0x0000000800a08947 */ /* 0x000fec0003800000 */
[----:B------:R-:W-:-:S13]  /*14f0*/  ISETP.NE.AND P1, PT, R142, 0x3, PT ;  /* 0x000000038e00780c */ /* 0x000fda0003f25270 */
[----:B------:R-:W-:Y:S05]  /*1500*/  @!P1 BRA `(.L_x_14) ;  /* 0x0000000000049947 */ /* 0x000fea0003800000 */
[----:B------:R-:W-:Y:S01]  /*1510*/  BPT.TRAP 0x1 ;  /* 0x000000040000795c */ /* 0x000fe20000300000 */
.L_x_14:
[----:B------:R-:W-:Y:S01]  /*1520*/  ULEA UR6, UR5, UR10, 0x3 ;  /* 0x0000000a05067291 */ /* 0x000fe2000f8e183f */
[----:B------:R-:W-:-:S05]  /*1530*/  IMAD.U32 R10, RZ, RZ, UR4 ;  /* 0x00000004ff0a7e24 */ /* 0x000fca000f8e00ff */
[----:B------:R-:W-:-:S04]  /*1540*/  SHF.L.U32 R10, R10, 0x1f, RZ ;  /* 0x0000001f0a0a7819 */ /* 0x000fc800000006ff */
[----:B------:R0:W1:Y:S01]  /*1550*/  SYNCS.PHASECHK.TRANS64.TRYWAIT P0, [UR6], R10 ;  /* 0x0000000aff0075a7 */ /* 0x0000620008000146 */
[----:B------:R-:W-:Y:S05]  /*1560*/  @!P1 BRA `(.L_x_15) ;  /* 0x0000000000049947 */ /* 0x000fea0003800000 */
[----:B------:R-:W-:Y:S01]  /*1570*/  BPT.TRAP 0x1 ;  /* 0x000000040000795c */ /* 0x000fe20000300000 */
.L_x_15:
[----:B-1----:R-:W-:Y:S05]  /*1580*/  @P0 BRA `(.L_x_16) ;  /* 0x0000000000080947 */ /* 0x002fea0003800000 */
[----:B------:R-:W1:Y:S02]  /*1590*/  SYNCS.PHASECHK.TRANS64.TRYWAIT P0, [UR6], R10 ;  /* 0x0000000aff0075a7 */ /* 0x000e640008000146 */
[----:B-1----:R-:W-:Y:S05]  /*15a0*/  @!P0 BRA `(.L_x_17) ;  /* 0x0000008000c88947 */ /* 0x002fea0003800000 */
.L_x_16:
[----:B------:R-:W-:Y:S01]  /*15b0*/  UIADD3 UR6, UR10, 0x38180, URZ ;  /* 0x000381800a067890 */ /* 0x000fe2000fffe03f */
[----:B------:R-:W-:Y:S01]  /*15c0*/  WARPGROUP.ARRIVE ;  /* 0x00000000000079c5 */ /* 0x000fe20000000000 */
[----:B------:R-:W-:Y:S01]  /*15d0*/  ULOP3.LUT UR8, UR11, 0x10000, URZ, 0xfc, !UPT ;  /* 0x000100000b087892 */ /* 0x000fe2000f8efc3f */
[----:B------:R-:W-:Y:S01]  /*15e0*/  CS2R R18, SRZ ;  /* 0x0000000000127805 */ /* 0x000fe2000001ff00 */
[----:B------:R-:W-:Y:S01]  /*15f0*/  USHF.R.U32.HI UR6, URZ, 0x4, UR6 ;  /* 0x000000043f067899 */ /* 0x000fe20008011606 */
[----:B------:R-:W-:Y:S01]  /*1600*/  CS2R R16, SRZ ;  /* 0x0000000000107805 */ /* 0x000fe2000001ff00 */
[----:B------:R-:W-:Y:S01]  /*1610*/  ULEA UR8, UR5, UR8, 0xb ;  /* 0x0000000805087291 */ /* 0x000fe2000f8e583f */
[----:B------:R-:W-:Y:S01]  /*1620*/  CS2R R20, SRZ ;  /* 0x0000000000147805 */ /* 0x000fe2000001ff00 */
[----:B------:R-:W-:Y:S01]  /*1630*/  ULOP3.LUT UR6, UR6, 0x3fff, URZ, 0xc0, !UPT ;  /* 0x00003fff06067892 */ /* 0x000fe2000f8ec03f */
[----:B------:R-:W-:Y:S01]  /*1640*/  CS2R R22, SRZ ;  /* 0x0000000000167805 */ /* 0x000fe2000001ff00 */
[----:B------:R-:W-:Y:S01]  /*1650*/  UMOV UR13, 0x40000040 ;  /* 0x40000040000d7882 */ /* 0x000fe20000000000 */
[----:B------:R-:W-:Y:S01]  /*1660*/  UMOV UR15, 0x40000040 ;  /* 0x40000040000f7882 */ /* 0x000fe20000000000 */
[----:B------:R-:W-:Y:S01]  /*1670*/  ULOP3.LUT UR6, UR6, 0x10000, URZ, 0xfc, !UPT ;  /* 0x0001000006067892 */ /* 0x000fe2000f8efc3f */
[----:B------:R-:W-:Y:S01]  /*1680*/  CS2R R88, SRZ ;  /* 0x0000000000587805 */ /* 0x000fe2000001ff00 */
[----:B------:R-:W-:Y:S01]  /*1690*/  UMOV UR12, UR8 ;  /* 0x00000008000c7c82 */ /* 0x000fe20008000000 */
[----:B------:R-:W-:Y:S01]  /*16a0*/  CS2R R90, SRZ ;  /* 0x00000000005a7805 */ /* 0x000fe2000001ff00 */
[----:B------:R-:W-:Y:S01]  /*16b0*/  ULEA UR7, UR5, UR6, 0x9 ;  /* 0x0000000605077291 */ /* 0x000fe2000f8e483f */
[----:B------:R-:W-:Y:S01]  /*16c0*/  CS2R R92, SRZ ;  /* 0x00000000005c7805 */ /* 0x000fe2000001ff00 */
[----:B------:R-:W-:Y:S01]  /*16d0*/  UIADD3 UR6, UR8, 0x400, URZ ;  /* 0x0000040008067890 */ /* 0x000fe2000fffe03f */
[----:B------:R-:W-:-:S02]  /*16e0*/  CS2R R96, SRZ ;  /* 0x0000000000607805 */ /* 0x000fc4000001ff00 */
[----:B------:R-:W-:Y:S02]  /*16f0*/  CS2R R94, SRZ ;  /* 0x00000000005e7805 */ /* 0x000fe4000001ff00 */
[----:B------:R-:W-:Y:S02]  /*1700*/  CS2R R98, SRZ ;  /* 0x0000000000627805 */ /* 0x000fe4000001ff00 */
[----:B------:R-:W-:Y:S01]  /*1710*/  CS2R R100, SRZ ;  /* 0x0000000000647805 */ /* 0x000fe2000001ff00 */
[----:B------:R-:W-:Y:S01]  /*1720*/  UMOV UR14, UR7 ;  /* 0x00000007000e7c82 */ /* 0x000fe20008000000 */
[----:B------:R-:W-:Y:S01]  /*1730*/  CS2R R102, SRZ ;  /* 0x0000000000667805 */ /* 0x000fe2000001ff00 */
[----:B------:R-:W-:Y:S01]  /*1740*/  QGMMA.64x64x32.F32.E4M3.E4M3 R56, gdesc[UR12], RZ, !UPT ;  /* 0x00e000000c3879f3 */ /* 0x000fe2000c7008ff */
[----:B------:R-:W-:Y:S01]  /*1750*/  UMOV UR12, UR6 ;  /* 0x00000006000c7c82 */ /* 0x000fe20008000000 */
[----:B------:R-:W-:Y:S01]  /*1760*/  UMOV UR13, 0x40000040 ;  /* 0x40000040000d7882 */ /* 0x000fe20000000000 */
[----:B------:R-:W-:Y:S01]  /*1770*/  UIADD3 UR6, UR8, 0x402, URZ ;  /* 0x0000040208067890 */ /* 0x000fe2000fffe03f */
[----:B------:R-:W-:Y:S01]  /*1780*/  QGMMA.64x64x32.F32.E4M3.E4M3 R24, gdesc[UR12], RZ, !UPT ;  /* 0x00e000000c1879f3 */ /* 0x000fe2000c7008ff */
[----:B------:R-:W-:Y:S01]  /*1790*/  UIADD3 UR12, UR8, 0x2, URZ ;  /* 0x00000002080c7890 */ /* 0x000fe2000fffe03f */
[----:B------:R-:W-:Y:S01]  /*17a0*/  CS2R R104, SRZ ;  /* 0x0000000000687805 */ /* 0x000fe2000001ff00 */
[----:B------:R-:W-:Y:S01]  /*17b0*/  UIADD3 UR14, UR7, 0x2, URZ ;  /* 0x00000002070e7890 */ /* 0x000fe2000fffe03f */
[----:B------:R-:W-:Y:S01]  /*17c0*/  CS2R R108, SRZ ;  /* 0x00000000006c7805 */ /* 0x000fe2000001ff00 */
[----:B------:R-:W-:Y:S01]  /*17d0*/  UMOV UR13, 0x40000040 ;  /* 0x40000040000d7882 */ /* 0x000fe20000000000 */
[----:B------:R-:W-:Y:S01]  /*17e0*/  UMOV UR15, 0x40000040 ;  /* 0x40000040000f7882 */ /* 0x000fe20000000000 */
        /* <DEDUP_REMOVED lines=16> */
[----:B------:R-:W-:Y:S01]  /*18f0*/  CS2R R140, SRZ ;  /* 0x00000000008c7805 */ /* 0x000fe2000001ff00 */
[----:B------:R-:W-:Y:S02]  /*1900*/  IMAD.MOV.U32 R143, RZ, RZ, RZ ;  /* 0x000000ffff8f7224 */ /* 0x000fe400078e00ff */
[----:B------:R-:W-:Y:S01]  /*1910*/  IMAD.MOV.U32 R145, RZ, RZ, RZ ;  /* 0x000000ffff917224 */ /* 0x000fe200078e00ff */
[----:B------:R-:W-:Y:S01]  /*1920*/  QGMMA.64x64x32.F32.E4M3.E4M3 R56, gdesc[UR12], R56 ;  /* 0x00e000000c3879f3 */ /* 0x000fe20008700838 */
[----:B------:R-:W-:Y:S01]  /*1930*/  UMOV UR12, UR6 ;  /* 0x00000006000c7c82 */ /* 0x000fe20008000000 */
[----:B------:R-:W-:Y:S01]  /*1940*/  UMOV UR13, 0x40000040 ;  /* 0x40000040000d7882 */ /* 0x000fe20000000000 */
[----:B------:R-:W-:Y:S01]  /*1950*/  UIADD3 UR6, UR8, 0x404, URZ ;  /* 0x0000040408067890 */ /* 0x000fe2000fffe03f */
[----:B------:R-:W-:Y:S01]  /*1960*/  QGMMA.64x64x32.F32.E4M3.E4M3 R24, gdesc[UR12], R24 ;  /* 0x00e000000c1879f3 */ /* 0x000fe20008700818 */
[----:B------:R-:W-:-:S02]  /*1970*/  UIADD3 UR12, UR8, 0x4, URZ ;  /* 0x00000004080c7890 */ /* 0x000fc4000fffe03f */
[----:B------:R-:W-:Y:S01]  /*1980*/  UIADD3 UR14, UR7, 0x4, URZ ;  /* 0x00000004070e7890 */ /* 0x000fe2000fffe03f */
[----:B------:R-:W-:Y:S01]  /*1990*/  UMOV UR13, 0x40000040 ;  /* 0x40000040000d7882 */ /* 0x000fe20000000000 */
[----:B------:R-:W-:-:S07]  /*19a0*/  UMOV UR15, 0x40000040 ;  /* 0x40000040000f7882 */ /* 0x000fce0000000000 */
[----:B------:R-:W-:Y:S01]  /*19b0*/  QGMMA.64x64x32.F32.E4M3.E4M3 R56, gdesc[UR12], R56 ;  /* 0x00e000000c3879f3 */ /* 0x000fe20008700838 */
[----:B------:R-:W-:Y:S01]  /*19c0*/  UMOV UR12, UR6 ;  /* 0x00000006000c7c82 */ /* 0x000fe20008000000 */
[----:B------:R-:W-:Y:S01]  /*19d0*/  UMOV UR13, 0x40000040 ;  /* 0x40000040000d7882 */ /* 0x000fe20000000000 */
[----:B------:R-:W-:Y:S01]  /*19e0*/  UMOV UR6, 0x4 ;  /* 0x0000000400067882 */ /* 0x000fe20000000000 */
[----:B------:R-:W-:Y:S01]  /*19f0*/  QGMMA.64x64x32.F32.E4M3.E4M3 R24, gdesc[UR12], R24 ;  /* 0x00e000000c1879f3 */ /* 0x000fe20008700818 */
[----:B------:R-:W-:Y:S02]  /*1a00*/  UIADD3 UR14, UR7, 0x6, URZ ;  /* 0x00000006070e7890 */ /* 0x000fe4000fffe03f */
[----:B------:R-:W-:Y:S01]  /*1a10*/  UIADD3 UR12, UR8, 0x6, URZ ;  /* 0x00000006080c7890 */ /* 0x000fe2000fffe03f */
[----:B------:R-:W-:Y:S01]  /*1a20*/  ULDC UR7, c[0x0][0x50c] ;  /* 0x0001430000077ab9 */ /* 0x000fe20000000800 */
[----:B------:R-:W-:Y:S02]  /*1a30*/  UIADD3 UR8, UR8, 0x406, URZ ;  /* 0x0000040608087890 */ /* 0x000fe4000fffe03f */
[----:B------:R-:W-:Y:S01]  /*1a40*/  UISETP.NE.AND UP0, UPT, UR7, 0x4, UPT ;  /* 0x000000040700788c */ /* 0x000fe2000bf05270 */
[----:B------:R-:W-:Y:S01]  /*1a50*/  UMOV UR13, 0x40000040 ;  /* 0x40000040000d7882 */ /* 0x000fe20000000000 */
[----:B------:R-:W-:-:S02]  /*1a60*/  UMOV UR15, 0x40000040 ;  /* 0x40000040000f7882 */ /* 0x000fc40000000000 */
[----:B------:R-:W-:-:S06]  /*1a70*/  USEL UR7, URZ, 0x1, UP0 ;  /* 0x000000013f077887 */ /* 0x000fcc0008000000 */
[----:B------:R-:W-:Y:S01]  /*1a80*/  ISETP.NE.AND P0, PT, RZ, UR7, PT ;  /* 0x00000007ff007c0c */ /* 0x000fe2000bf05270 */
[----:B------:R-:W-:Y:S01]  /*1a90*/  QGMMA.64x64x32.F32.E4M3.E4M3 R56, gdesc[UR12], R56 ;  /* 0x00e000000c3879f3 */ /* 0x000fe20008700838 */
[----:B------:R-:W-:Y:S01]  /*1aa0*/  UMOV UR12, UR8 ;  /* 0x00000008000c7c82 */ /* 0x000fe20008000000 */
[----:B------:R-:W-:Y:S02]  /*1ab0*/  UMOV UR13, 0x40000040 ;  /* 0x40000040000d7882 */ /* 0x000fe40000000000 */
[----:B------:R-:W-:Y:S08]  /*1ac0*/  QGMMA.64x64x32.F32.E4M3.E4M3 R24, gdesc[UR12], R24, gsb0 ;  /* 0x00e000000c1879f3 */ /* 0x000ff00008000818 */
[----:B------:R-:W-:Y:S05]  /*1ad0*/  @!P0 BRA `(.L_x_18) ;  /* 0x0000000400088947 */ /* 0x000fea0003800000 */
[----:B------:R-:W-:Y:S02]  /*1ae0*/  WARPGROUP.DEPBAR.LE gsb0, 0x0 ;  /* 0x00008000000079c5 */ /* 0x000fe40000010000 */
[----:B------:R-:W-:-:S01]  /*1af0*/  FADD R145, RZ, R56 ;  /* 0x00000038ff917221 */ /* 0x000fc20000000000 */
[----:B------:R-:W-:Y:S01]  /*1b00*/  FADD R140, RZ, R57 ;  /* 0x00000039ff8c7221 */ /* 0x000fe20000000000 */
        /* <DEDUP_REMOVED lines=62> */
[----:B------:R-:W-:-:S06]  /*1ef0*/  UMOV UR6, URZ ;  /* 0x0000003f00067c82 */ /* 0x000fcc0008000000 */
.L_x_18:
[----:B------:R-:W-:-:S04]  /*1f00*/  UIADD3 UR12, UR5, 0x1, URZ ;  /* 0x00000001050c7890 */ /* 0x000fc8000fffe03f */
[----:B------:R-:W-:-:S04]  /*1f10*/  UISETP.NE.AND UP0, UPT, UR12, 0x7, UPT ;  /* 0x000000070c00788c */ /* 0x000fc8000bf05270 */
[----:B------:R-:W-:Y:S02]  /*1f20*/  USEL UR8, URZ, 0x1, UP0 ;  /* 0x000000013f087887 */ /* 0x000fe40008000000 */
[----:B------:R-:W-:Y:S02]  /*1f30*/  USEL UR12, UR12, URZ, UP0 ;  /* 0x0000003f0c0c7287 */ /* 0x000fe40008000000 */
[----:B------:R-:W-:-:S06]  /*1f40*/  ULOP3.LUT UR8, UR4, UR8, URZ, 0x3c, !UPT ;  /* 0x0000000804087292 */ /* 0x000fcc000f8e3c3f */
[----:B------:R-:W-:Y:S01]  /*1f50*/  IMAD.U32 R13, RZ, RZ, UR8 ;  /* 0x00000008ff0d7e24 */ /* 0x000fe2000f8e00ff */
[----:B------:R-:W-:-:S06]  /*1f60*/  UMOV UR8, 0x1 ;  /* 0x0000000100087882 */ /* 0x000fcc0000000000 */
.L_x_13:
[----:B------:R-:W-:-:S04]  /*1f70*/  UISETP.LT.AND UP0, UPT, UR9, 0x1, UPT ;  /* 0x000000010900788c */ /* 0x000fc8000bf01270 */
[----:B------:R-:W-:-:S04]  /*1f80*/  USEL UR13, UR9, 0x1, UP0 ;  /* 0x00000001090d7887 */ /* 0x000fc80008000000 */
[----:B------:R-:W-:-:S04]  /*1f90*/  UIADD3 UR13, UR9, -UR13, URZ ;  /* 0x8000000d090d7290 */ /* 0x000fc8000fffe03f */
[----:B------:R-:W-:-:S06]  /*1fa0*/  UISETP.GE.AND UP0, UPT, UR13, 0x1, UPT ;  /* 0x000000010d00788c */ /* 0x000fcc000bf06270 */
[----:B------:R-:W-:-:S13]  /*1fb0*/  PLOP3.LUT P0, PT, PT, PT, UP0, 0x80, 0x0 ;  /* 0x000000000000781c */ /* 0x000fda0003f0f008 */
[----:B------:R-:W-:Y:S05]  /*1fc0*/  @!P0 BRA `(.L_x_19) ;  /* 0x0000000800748947 */ /* 0x000fea0003800000 */
[----:B01----:R-:W-:Y:S01]  /*1fd0*/  IMAD.U32 R10, RZ, RZ, UR13 ;  /* 0x0000000dff0a7e24 */ /* 0x003fe2000f8e00ff */
[----:B------:R-:W-:Y:S01]  /*1fe0*/  UMOV UR13, UR5 ;  /* 0x00000005000d7c82 */ /* 0x000fe20008000000 */
[----:B------:R-:W-:-:S05]  /*1ff0*/  ULDC UR15, c[0x0][0x50c] ;  /* 0x00014300000f7ab9 */ /* 0x000fca0000000800 */
.L_x_27:
[----:B------:R-:W-:-:S13]  /*2000*/  ISETP.NE.AND P1, PT, R142, 0x3, PT ;  /* 0x000000038e00780c */ /* 0x000fda0003f25270 */
[----:B01----:R-:W-:Y:S05]  /*2010*/  @!P1 BRA `(.L_x_20) ;  /* 0x0000000000049947 */ /* 0x003fea0003800000 */
[----:B------:R-:W-:Y:S01]  /*2020*/  BPT.TRAP 0x1 ;  /* 0x000000040000795c */ /* 0x000fe20000300000 */
.L_x_20:
[----:B------:R-:W0:Y:S01]  /*2030*/  S2UR UR14, SR_CgaCtaId ;  /* 0x00000000000e79c3 */ /* 0x000e220000008800 */
[----:B------:R-:W-:Y:S01]  /*2040*/  UMOV UR10, 0x400 ;  /* 0x00000400000a7882 */ /* 0x000fe20000000000 */
[----:B------:R-:W-:Y:S01]  /*2050*/  SHF.L.U32 R11, R13, 0x1f, RZ ;  /* 0x0000001f0d0b7819 */ /* 0x000fe200000006ff */
[----:B0-----:R-:W-:-:S04]  /*2060*/  ULEA UR10, UR14, UR10, 0x18 ;  /* 0x0000000a0e0a7291 */ /* 0x001fc8000f8ec03f */
[----:B------:R-:W-:-:S09]  /*2070*/  ULEA UR14, UR12, UR10, 0x3 ;  /* 0x0000000a0c0e7291 */ /* 0x000fd2000f8e183f */
[----:B------:R0:W1:Y:S01]  /*2080*/  SYNCS.PHASECHK.TRANS64.TRYWAIT P0, [UR14], R11 ;  /* 0x0000000bff0075a7 */ /* 0x000062000800014e */
[----:B------:R-:W-:Y:S05]  /*2090*/  @!P1 BRA `(.L_x_21) ;  /* 0x0000000000049947 */ /* 0x000fea0003800000 */
[----:B------:R-:W-:Y:S01]  /*20a0*/  BPT.TRAP 0x1 ;  /* 0x000000040000795c */ /* 0x000fe20000300000 */
.L_x_21:
[----:B-1----:R-:W-:Y:S05]  /*20b0*/  @P0 BRA `(.L_x_22) ;  /* 0x0000000000080947 */ /* 0x002fea0003800000 */
[----:B------:R-:W1:Y:S02]  /*20c0*/  SYNCS.PHASECHK.TRANS64.TRYWAIT P0, [UR14], R11 ;  /* 0x0000000bff0075a7 */ /* 0x000e64000800014e */
[----:B-1----:R-:W-:Y:S05]  /*20d0*/  @!P0 BRA `(.L_x_23) ;  /* 0x0000007800148947 */ /* 0x002fea0003800000 */
.L_x_22:
[----:B------:R-:W-:Y:S01]  /*20e0*/  UIADD3 UR14, UR10, 0x38180, URZ ;  /* 0x000381800a0e7890 */ /* 0x000fe2000fffe03f */
[----:B------:R-:W-:Y:S01]  /*20f0*/  WARPGROUP.ARRIVE ;  /* 0x00000000000079c5 */ /* 0x000fe20000000000 */
[----:B------:R-:W-:Y:S02]  /*2100*/  UISETP.NE.AND UP0, UPT, UR7, URZ, UPT ;  /* 0x0000003f0700728c */ /* 0x000fe4000bf05270 */
[----:B------:R-:W-:Y:S02]  /*2110*/  USHF.R.U32.HI UR14, URZ, 0x4, UR14 ;  /* 0x000000043f0e7899 */ /* 0x000fe4000801160e */
[----:B------:R-:W-:Y:S02]  /*2120*/  USEL UR8, UR8, URZ, !UP0 ;  /* 0x0000003f08087287 */ /* 0x000fe4000c000000 */
[----:B------:R-:W-:Y:S02]  /*2130*/  ULOP3.LUT UR14, UR14, 0x3fff, URZ, 0xc0, !UPT ;  /* 0x00003fff0e0e7892 */ /* 0x000fe4000f8ec03f */
[----:B------:R-:W-:-:S02]  /*2140*/  ULOP3.LUT UR7, UR11, 0x10000, URZ, 0xfc, !UPT ;  /* 0x000100000b077892 */ /* 0x000fc4000f8efc3f */
[----:B------:R-:W-:Y:S02]  /*2150*/  ULOP3.LUT UR14, UR14, 0x10000, URZ, 0xfc, !UPT ;  /* 0x000100000e0e7892 */ /* 0x000fe4000f8efc3f */
[----:B------:R-:W-:Y:S02]  /*2160*/  UISETP.NE.U32.AND UP0, UPT, UR8, URZ, UPT ;  /* 0x0000003f0800728c */ /* 0x000fe4000bf05070 */
[----:B------:R-:W-:Y:S02]  /*2170*/  ULEA UR8, UR12, UR7, 0xb ;  /* 0x000000070c087291 */ /* 0x000fe4000f8e583f */
[----:B------:R-:W-:Y:S02]  /*2180*/  ULEA UR7, UR12, UR14, 0x9 ;  /* 0x0000000e0c077291 */ /* 0x000fe4000f8e483f */
[----:B------:R-:W-:Y:S01]  /*2190*/  UIADD3 UR14, UR8, 0x400, URZ ;  /* 0x00000400080e7890 */ /* 0x000fe2000fffe03f */
[----:B------:R-:W-:Y:S02]  /*21a0*/  UMOV UR17, 0x40000040 ;  /* 0x4000004000117882 */ /* 0x000fe40000000000 */
[----:B------:R-:W-:Y:S01]  /*21b0*/  UMOV UR16, UR8 ;  /* 0x0000000800107c82 */ /* 0x000fe20008000000 */
[----:B------:R-:W-:Y:S01]  /*21c0*/  UMOV UR19, 0x40000040 ;  /* 0x4000004000137882 */ /* 0x000fe20000000000 */
[----:B------:R-:W-:Y:S01]  /*21d0*/  UMOV UR18, UR7 ;  /* 0x0000000700127c82 */ /* 0x000fe20008000000 */
[----:B------:R-:W-:Y:S01]  /*21e0*/  UIADD3 UR6, UR6, 0x4, URZ ;  /* 0x0000000406067890 */ /* 0x000fe2000fffe03f */
[----:B------:R-:W-:Y:S01]  /*21f0*/  QGMMA.64x64x32.F32.E4M3.E4M3 R56, gdesc[UR16], R56, UP0 ;  /* 0x00e00000103879f3 */ /* 0x000fe2000bf00838 */
[----:B------:R-:W-:Y:S01]  /*2200*/  UMOV UR16, UR14 ;  /* 0x0000000e00107c82 */ /* 0x000fe20008000000 */
[----:B------:R-:W-:Y:S01]  /*2210*/  UMOV UR17, 0x40000040 ;  /* 0x4000004000117882 */ /* 0x000fe20000000000 */
[----:B------:R-:W-:Y:S01]  /*2220*/  UIADD3 UR14, UR8, 0x402, URZ ;  /* 0x00000402080e7890 */ /* 0x000fe2000fffe03f */
[----:B------:R-:W-:Y:S01]  /*2230*/  QGMMA.64x64x32.F32.E4M3.E4M3 R24, gdesc[UR16], R24, UP0 ;  /* 0x00e00000101879f3 */ /* 0x000fe2000bf00818 */
[----:B------:R-:W-:-:S02]  /*2240*/  UIADD3 UR16, UR8, 0x2, URZ ;  /* 0x0000000208107890 */ /* 0x000fc4000fffe03f */
[----:B------:R-:W-:Y:S01]  /*2250*/  UIADD3 UR18, UR7, 0x2, URZ ;  /* 0x0000000207127890 */ /* 0x000fe2000fffe03f */
[----:B------:R-:W-:Y:S01]  /*2260*/  UMOV UR17, 0x40000040 ;  /* 0x4000004000117882 */ /* 0x000fe20000000000 */
[----:B------:R-:W-:Y:S01]  /*2270*/  UMOV UR19, 0x40000040 ;  /* 0x4000004000137882 */ /* 0x000fe20000000000 */
[----:B------:R-:W-:-:S06]  /*2280*/  UISETP.NE.AND UP0, UPT, UR6, UR15, UPT ;  /* 0x0000000f0600728c */ /* 0x000fcc000bf05270 */
[----:B------:R-:W-:Y:S01]  /*2290*/  QGMMA.64x64x32.F32.E4M3.E4M3 R56, gdesc[UR16], R56 ;  /* 0x00e00000103879f3 */ /* 0x000fe20008700838 */
[----:B------:R-:W-:Y:S01]  /*22a0*/  UMOV UR16, UR14 ;  /* 0x0000000e00107c82 */ /* 0x000fe20008000000 */
[----:B------:R-:W-:Y:S01]  /*22b0*/  UMOV UR17, 0x40000040 ;  /* 0x4000004000117882 */ /* 0x000fe20000000000 */
[----:B------:R-:W-:Y:S01]  /*22c0*/  UIADD3 UR14, UR8, 0x404, URZ ;  /* 0x00000404080e7890 */ /* 0x000fe2000fffe03f */
[----:B------:R-:W-:Y:S01]  /*22d0*/  QGMMA.64x64x32.F32.E4M3.E4M3 R24, gdesc[UR16], R24 ;  /* 0x00e00000101879f3 */ /* 0x000fe20008700818 */
[----:B------:R-:W-:Y:S02]  /*22e0*/  UIADD3 UR16, UR8, 0x4, URZ ;  /* 0x0000000408107890 */ /* 0x000fe4000fffe03f */
[----:B------:R-:W-:Y:S01]  /*22f0*/  UIADD3 UR18, UR7, 0x4, URZ ;  /* 0x0000000407127890 */ /* 0x000fe2000fffe03f */
[----:B------:R-:W-:Y:S01]  /*2300*/  UMOV UR17, 0x40000040 ;  /* 0x4000004000117882 */ /* 0x000fe20000000000 */
[----:B------:R-:W-:-:S07]  /*2310*/  UMOV UR19, 0x40000040 ;  /* 0x4000004000137882 */ /* 0x000fce0000000000 */
[----:B------:R-:W-:Y:S01]  /*2320*/  QGMMA.64x64x32.F32.E4M3.E4M3 R56, gdesc[UR16], R56 ;  /* 0x00e00000103879f3 */ /* 0x000fe20008700838 */
[----:B------:R-:W-:Y:S01]  /*2330*/  UMOV UR16, UR14 ;  /* 0x0000000e00107c82 */ /* 0x000fe20008000000 */
[----:B------:R-:W-:Y:S02]  /*2340*/  UMOV UR17, 0x40000040 ;  /* 0x4000004000117882 */ /* 0x000fe40000000000 */
[----:B------:R-:W-:Y:S01]  /*2350*/  QGMMA.64x64x32.F32.E4M3.E4M3 R24, gdesc[UR16], R24 ;  /* 0x00e00000101879f3 */ /* 0x000fe20008700818 */
[----:B------:R-:W-:Y:S02]  /*2360*/  UIADD3 UR16, UR8, 0x6, URZ ;  /* 0x0000000608107890 */ /* 0x000fe4000fffe03f */
[----:B------:R-:W-:Y:S02]  /*2370*/  UIADD3 UR18, UR7, 0x6, URZ ;  /* 0x0000000607127890 */ /* 0x000fe4000fffe03f */
[----:B------:R-:W-:Y:S01]  /*2380*/  UIADD3 UR8, UR8, 0x406, URZ ;  /* 0x0000040608087890 */ /* 0x000fe2000fffe03f */
[----:B------:R-:W-:Y:S01]  /*2390*/  UMOV UR17, 0x40000040 ;  /* 0x4000004000117882 */ /* 0x000fe20000000000 */
[----:B------:R-:W-:Y:S01]  /*23a0*/  UMOV UR19, 0x40000040 ;  /* 0x4000004000137882 */ /* 0x000fe20000000000 */
[----:B------:R-:W-:-:S06]  /*23b0*/  USEL UR7, URZ, 0x1, UP0 ;  /* 0x000000013f077887 */ /* 0x000fcc0008000000 */
[----:B------:R-:W-:Y:S01]  /*23c0*/  ISETP.NE.AND P0, PT, RZ, UR7, PT ;  /* 0x00000007ff007c0c */ /* 0x000fe2000bf05270 */
[----:B------:R-:W-:Y:S01]  /*23d0*/  QGMMA.64x64x32.F32.E4M3.E4M3 R56, gdesc[UR16], R56 ;  /* 0x00e00000103879f3 */ /* 0x000fe20008700838 */
[----:B------:R-:W-:Y:S01]  /*23e0*/  UMOV UR16, UR8 ;  /* 0x0000000800107c82 */ /* 0x000fe20008000000 */
[----:B------:R-:W-:Y:S02]  /*23f0*/  UMOV UR17, 0x40000040 ;  /* 0x4000004000117882 */ /* 0x000fe40000000000 */
[----:B------:R-:W-:Y:S03]  /*2400*/  QGMMA.64x64x32.F32.E4M3.E4M3 R24, gdesc[UR16], R24, gsb0 ;  /* 0x00e00000101879f3 */ /* 0x000fe60008000818 */
[----:B------:R-:W-:-:S05]  /*2410*/  WARPGROUP.DEPBAR.LE gsb0, 0x1 ;  /* 0x00008000000079c5 */ /* 0x000fca0000010100 */
[----:B------:R-:W-:Y:S05]  /*2420*/  @!P0 BRA `(.L_x_24) ;  /* 0x0000000400088947 */ /* 0x000fea0003800000 */
[----:B------:R-:W-:Y:S02]  /*2430*/  WARPGROUP.DEPBAR.LE gsb0, 0x0 ;  /* 0x00008000000079c5 */ /* 0x000fe40000010000 */
[----:B------:R-:W-:-:S01]  /*2440*/  FADD R145, R56, R145 ;  /* 0x0000009138917221 */ /* 0x000fc20000000000 */
[----:B------:R-:W-:Y:S01]  /*2450*/  FADD R140, R57, R140 ;  /* 0x0000008c398c7221 */ /* 0x000fe20000000000 */
        /* <DEDUP_REMOVED lines=62> */
[----:B------:R-:W-:-:S06]  /*2840*/  UMOV UR6, URZ ;  /* 0x0000003f00067c82 */ /* 0x000fcc0008000000 */
.L_x_24:
[----:B------:R-:W-:Y:S05]  /*2850*/  @!P1 BRA `(.L_x_25) ;  /* 0x0000000000049947 */ /* 0x000fea0003800000 */
[----:B------:R-:W-:Y:S01]  /*2860*/  BPT.TRAP 0x1 ;  /* 0x000000040000795c */ /* 0x000fe20000300000 */
.L_x_25:
[----:B------:R-:W-:Y:S01]  /*2870*/  ULEA UR8, UR13, UR10, 0x3 ;  /* 0x0000000a0d087291 */ /* 0x000fe2000f8e183f */
[----:B------:R-:W-:-:S03]  /*2880*/  ISETP.GT.U32.AND P0, PT, R4, 0x1, PT ;  /* 0x000000010400780c */ /* 0x000fc60003f04070 */
[----:B------:R-:W-:-:S04]  /*2890*/  UIADD3 UR8, UR8, 0x38, URZ ;  /* 0x0000003808087890 */ /* 0x000fc8000fffe03f */
[----:B------:R-:W-:-:S09]  /*28a0*/  UPRMT UR8, URZ, 0x654, UR8 ;  /* 0x000006543f087896 */ /* 0x000fd20008000008 */
[----:B------:R-:W-:Y:S01]  /*28b0*/  SYNCS.ARRIVE.TRANS64.RED.A1T0 RZ, [UR8], RZ ;  /* 0x000000ffffff79a7 */ /* 0x000fe20008100408 */
[----:B------:R-:W-:Y:S05]  /*28c0*/  @P0 BRA `(.L_x_26) ;  /* 0x0000000000040947 */ /* 0x000fea0003800000 */
[----:B------:R-:W-:Y:S01]  /*28d0*/  BPT.TRAP 0x1 ;  /* 0x000000040000795c */ /* 0x000fe20000300000 */
.L_x_26:
[----:B------:R-:W-:Y:S01]  /*28e0*/  UIADD3 UR12, UR12, 0x1, URZ ;  /* 0x000000010c0c7890 */ /* 0x000fe2000fffe03f */
[C---:B------:R-:W-:Y:S01]  /*28f0*/  ISETP.GT.AND P0, PT, R10.reuse, 0x1, PT ;  /* 0x000000010a00780c */ /* 0x040fe20003f04270 */
[----:B------:R-:W-:Y:S01]  /*2900*/  UIADD3 UR13, UR13, 0x1, URZ ;  /* 0x000000010d0d7890 */ /* 0x000fe2000fffe03f */
[----:B------:R-:W-:Y:S01]  /*2910*/  VIADD R10, R10, 0xffffffff ;  /* 0xffffffff0a0a7836 */ /* 0x000fe20000000000 */
[----:B------:R-:W-:Y:S02]  /*2920*/  UISETP.NE.AND UP0, UPT, UR12, 0x7, UPT ;  /* 0x000000070c00788c */ /* 0x000fe4000bf05270 */
[----:B------:R-:W-:Y:S02]  /*2930*/  UISETP.NE.AND UP1, UPT, UR13, 0x7, UPT ;  /* 0x000000070d00788c */ /* 0x000fe4000bf25270 */
[----:B------:R-:W-:Y:S02]  /*2940*/  USEL UR8, URZ, 0x1, UP0 ;  /* 0x000000013f087887 */ /* 0x000fe40008000000 */
[----:B------:R-:W-:-:S02]  /*2950*/  USEL UR12, UR12, URZ, UP0 ;  /* 0x0000003f0c0c7287 */ /* 0x000fc40008000000 */
[----:B------:R-:W-:Y:S02]  /*2960*/  USEL UR13, UR13, URZ, UP1 ;  /* 0x0000003f0d0d7287 */ /* 0x000fe40008800000 */
[----:B------:R-:W-:Y:S01]  /*2970*/  LOP3.LUT R13, R13, UR8, RZ, 0x3c, !PT ;  /* 0x000000080d0d7c12 */ /* 0x000fe2000f8e3cff */
[----:B------:R-:W-:Y:S01]  /*2980*/  UMOV UR8, 0x1 ;  /* 0x0000000100087882 */ /* 0x000fe20000000000 */
[----:B------:R-:W-:Y:S08]  /*2990*/  @P0 BRA `(.L_x_27) ;  /* 0xfffffff400980947 */ /* 0x000ff0000383ffff */
.L_x_19:
[----:B------:R-:W-:Y:S01]  /*29a0*/  UISETP.NE.AND UP0, UPT, UR6, URZ, UPT ;  /* 0x0000003f0600728c */ /* 0x000fe2000bf05270 */
[----:B01----:R-:W0:Y:S03]  /*29b0*/  LDC R10, c[0x0][0x28c] ;  /* 0x0000a300ff0a7b82 */ /* 0x003e260000000800 */
[----:B------:R-:W-:-:S06]  /*29c0*/  USEL UR6, URZ, 0x1, !UP0 ;  /* 0x000000013f067887 */ /* 0x000fcc000c000000 */
[----:B------:R-:W-:Y:S02]  /*29d0*/  ISETP.NE.AND P0, PT, RZ, UR6, PT ;  /* 0x00000006ff007c0c */ /* 0x000fe4000bf05270 */
[----:B0-----:R-:W-:-:S11]  /*29e0*/  ISETP.GE.AND P1, PT, R10, 0x1, PT ;  /* 0x000000010a00780c */ /* 0x001fd60003f26270 */
[----:B------:R-:W-:Y:S05]  /*29f0*/  @!P0 BRA `(.L_x_28) ;  /* 0x0000000400048947 */ /* 0x000fea0003800000 */
[----:B------:R-:W-:Y:S02]  /*2a00*/  WARPGROUP.DEPBAR.LE gsb0, 0x0 ;  /* 0x00008000000079c5 */ /* 0x000fe40000010000 */
[----:B------:R-:W-:Y:S01]  /*2a10*/  FADD R145, R56, R145 ;  /* 0x0000009138917221 */ /* 0x000fe20000000000 */
        /* <DEDUP_REMOVED lines=62> */
[----:B------:R-:W-:-:S07]  /*2e00*/  FADD R18, R18, R55 ;  /* 0x0000003712127221 */ /* 0x000fce0000000000 */
.L_x_28:
[----:B------:R-:W-:Y:S02]  /*2e10*/  WARPGROUP.DEPBAR.LE gsb0, 0x0 ;  /* 0x00008000000079c5 */ /* 0x000fe40000010000 */
[----:B------:R-:W-:Y:S05]  /*2e20*/  @!P1 BRA `(.L_x_29) ;  /* 0x0000000000489947 */ /* 0x000fea0003800000 */
[----:B------:R-:W-:-:S13]  /*2e30*/  ISETP.NE.AND P0, PT, R142, 0x3, PT ;  /* 0x000000038e00780c */ /* 0x000fda0003f05270 */
[----:B------:R-:W-:Y:S05]  /*2e40*/  @!P0 BRA `(.L_x_30) ;  /* 0x0000000000048947 */ /* 0x000fea0003800000 */
[----:B------:R-:W-:Y:S01]  /*2e50*/  BPT.TRAP 0x1 ;  /* 0x000000040000795c */ /* 0x000fe20000300000 */
.L_x_30:
[----:B------:R-:W-:Y:S01]  /*2e60*/  UISETP.LT.AND UP0, UPT, UR9, 0x1, UPT ;  /* 0x000000010900788c */ /* 0x000fe2000bf01270 */
[----:B------:R-:W-:-:S03]  /*2e70*/  ISETP.GT.U32.AND P0, PT, R4, 0x1, PT ;  /* 0x000000010400780c */ /* 0x000fc60003f04070 */
[----:B------:R-:W-:-:S04]  /*2e80*/  USEL UR8, UR9, 0x1, UP0 ;  /* 0x0000000109087887 */ /* 0x000fc80008000000 */
[----:B------:R-:W-:-:S04]  /*2e90*/  UIADD3 UR8, UR5, UR9, -UR8 ;  /* 0x0000000905087290 */ /* 0x000fc8000fffe808 */
[----:B------:R-:W-:-:S04]  /*2ea0*/  UIMAD.WIDE.U32 UR6, UR8, 0x24924925, URZ ;  /* 0x24924925080678a5 */ /* 0x000fc8000f8e003f */
[----:B------:R-:W-:-:S04]  /*2eb0*/  UIADD3 UR6, UR8, -UR7, URZ ;  /* 0x8000000708067290 */ /* 0x000fc8000fffe03f */
[----:B------:R-:W-:-:S04]  /*2ec0*/  ULEA.HI UR6, UR6, UR7, URZ, 0x1f ;  /* 0x0000000706067291 */ /* 0x000fc8000f8ff83f */
[----:B------:R-:W-:-:S04]  /*2ed0*/  USHF.R.U32.HI UR6, URZ, 0x2, UR6 ;  /* 0x000000023f067899 */ /* 0x000fc80008011606 */
[----:B------:R-:W-:-:S04]  /*2ee0*/  UIMAD UR6, UR6, -0x7, UR8 ;  /* 0xfffffff9060678a4 */ /* 0x000fc8000f8e0208 */
[----:B------:R-:W-:-:S04]  /*2ef0*/  ULEA UR6, UR6, UR10, 0x3 ;  /* 0x0000000a06067291 */ /* 0x000fc8000f8e183f */
[----:B------:R-:W-:-:S04]  /*2f00*/  UIADD3 UR6, UR6, 0x38, URZ ;  /* 0x0000003806067890 */ /* 0x000fc8000fffe03f */
[----:B------:R-:W-:-:S09]  /*2f10*/  UPRMT UR6, URZ, 0x654, UR6 ;  /* 0x000006543f067896 */ /* 0x000fd20008000006 */
[----:B------:R-:W-:Y:S01]  /*2f20*/  SYNCS.ARRIVE.TRANS64.RED.A1T0 RZ, [UR6], RZ ;  /* 0x000000ffffff79a7 */ /* 0x000fe20008100406 */
[----:B------:R-:W-:Y:S05]  /*2f30*/  @P0 BRA `(.L_x_29) ;  /* 0x0000000000040947 */ /* 0x000fea0003800000 */
[----:B------:R-:W-:Y:S01]  /*2f40*/  BPT.TRAP 0x1 ;  /* 0x000000040000795c */ /* 0x000fe20000300000 */
.L_x_29:
[----:B------:R-:W0:Y:S01]  /*2f50*/  LDC R14, c[0x0][0x288] ;  /* 0x0000a200ff0e7b82 */ /* 0x000e220000000800 */
[--C-:B------:R-:W-:Y:S01]  /*2f60*/  SHF.R.U32.HI R10, RZ, 0x2, R0.reuse ;  /* 0x00000002ff0a7819 */ /* 0x100fe20000011600 */
[----:B------:R-:W-:Y:S01]  /*2f70*/  UIADD3 UR8, UR9, UR5, URZ ;  /* 0x0000000509087290 */ /* 0x000fe2000fffe03f */
[----:B------:R-:W-:Y:S01]  /*2f80*/  LOP3.LUT R12, R0, 0x60, RZ, 0xc0, !PT ;  /* 0x00000060000c7812 */ /* 0x000fe200078ec0ff */
[----:B------:R-:W-:Y:S01]  /*2f90*/  IMAD.SHL.U32 R33, R7, 0x40, RZ ;  /* 0x0000004007217824 */ /* 0x000fe200078e00ff */
[----:B------:R-:W-:Y:S01]  /*2fa0*/  SHF.R.U32.HI R13, RZ, 0x7, R0 ;  /* 0x00000007ff0d7819 */ /* 0x000fe20000011600 */
[----:B------:R-:W-:Y:S01]  /*2fb0*/  UISETP.GT.U32.AND UP0, UPT, UR8, 0x6, UPT ;  /* 0x000000060800788c */ /* 0x000fe2000bf04070 */
[----:B------:R-:W-:Y:S01]  /*2fc0*/  LOP3.LUT R11, R10, 0x7, RZ, 0xc0, !PT ;  /* 0x000000070a0b7812 */ /* 0x000fe200078ec0ff */
[----:B------:R-:W-:Y:S01]  /*2fd0*/  UIMAD.WIDE.U32 UR6, UR8, 0x24924925, URZ ;  /* 0x24924925080678a5 */ /* 0x000fe2000f8e003f */
[----:B------:R-:W-:Y:S01]  /*2fe0*/  SHF.R.U32.HI R12, RZ, 0x1, R12 ;  /* 0x00000001ff0c7819 */ /* 0x000fe2000001160c */
[----:B------:R-:W-:Y:S01]  /*2ff0*/  IMAD.SHL.U32 R34, R6, 0x100, RZ ;  /* 0x0000010006227824 */ /* 0x000fe200078e00ff */
[----:B------:R-:W-:Y:S01]  /*3000*/  LOP3.LUT R10, R13, 0x1, RZ, 0xc0, !PT ;  /* 0x000000010d0a7812 */ /* 0x000fe200078ec0ff */
[----:B------:R-:W-:Y:S01]  /*3010*/  IMAD.SHL.U32 R26, R0, 0x2, RZ ;  /* 0x00000002001a7824 */ /* 0x000fe200078e00ff */
[----:B------:R-:W-:Y:S01]  /*3020*/  IADD3 R13, RZ, -R12, -R11 ;  /* 0x8000000cff0d7210 */ /* 0x000fe20007ffe80b */
[----:B------:R-:W-:Y:S01]  /*3030*/  ULDC UR12, c[0x0][0x284] ;  /* 0x0000a100000c7ab9 */ /* 0x000fe20000000800 */
[----:B------:R-:W-:Y:S01]  /*3040*/  UISETP.LT.U32.AND UP0, UPT, UR9, 0x7, UP0 ;  /* 0x000000070900788c */ /* 0x000fe20008701070 */
[C---:B------:R-:W-:Y:S01]  /*3050*/  IMAD.SHL.U32 R24, R10.reuse, 0x40, RZ ;  /* 0x000000400a187824 */ /* 0x040fe200078e00ff */
[----:B------:R-:W-:Y:S01]  /*3060*/  UIADD3 UR5, UR8, -UR7, URZ ;  /* 0x8000000708057290 */ /* 0x000fe2000fffe03f */
[----:B------:R-:W-:Y:S01]  /*3070*/  IMAD R13, R10, -0x40, R13 ;  /* 0xffffffc00a0d7824 */ /* 0x000fe200078e020d */
[----:B------:R-:W-:Y:S01]  /*3080*/  UISETP.GE.U32.AND UP1, UPT, UR9, 0x7, UPT ;  /* 0x000000070900788c */ /* 0x000fe2000bf26070 */
[----:B------:R-:W-:Y:S01]  /*3090*/  LOP3.LUT R10, R0, 0x3, RZ, 0xc0, !PT ;  /* 0x00000003000a7812 */ /* 0x000fe200078ec0ff */
[----:B------:R-:W-:Y:S01]  /*30a0*/  USEL UR6, URZ, 0x1, !UP0 ;  /* 0x000000013f067887 */ /* 0x000fe2000c000000 */
[----:B------:R-:W-:Y:S01]  /*30b0*/  SHF.R.S32.HI R29, RZ, 0x1f, R5 ;  /* 0x0000001fff1d7819 */ /* 0x000fe20000011405 */
[----:B------:R-:W-:Y:S01]  /*30c0*/  ULEA.HI UR5, UR5, UR7, URZ, 0x1f ;  /* 0x0000000705057291 */ /* 0x000fe2000f8ff83f */
[C---:B0-----:R-:W-:Y:S01]  /*30d0*/  ISETP.GE.AND P0, PT, R33.reuse, R14, PT ;  /* 0x0000000e2100720c */ /* 0x041fe20003f06270 */
[----:B------:R-:W-:Y:S01]  /*30e0*/  ULDC.64 UR10, c[0x0][0x5d0] ;  /* 0x00017400000a7ab9 */ /* 0x000fe20000000a00 */
[----:B------:R-:W-:Y:S01]  /*30f0*/  LOP3.LUT R26, R33, 0x6, R26, 0xf8, !PT ;  /* 0x00000006211a7812 */ /* 0x000fe200078ef81a */
[----:B------:R-:W-:Y:S01]  /*3100*/  IMAD R10, R10, -0x2, R14 ;  /* 0xfffffffe0a0a7824 */ /* 0x000fe200078e020e */
[----:B------:R-:W-:Y:S01]  /*3110*/  ISETP.GE.OR P0, PT, R34, UR12, P0 ;  /* 0x0000000c22007c0c */ /* 0x000fe20008706670 */
[----:B------:R-:W-:Y:S01]  /*3120*/  IMAD R14, R29, UR10, RZ ;  /* 0x0000000a1d0e7c24 */ /* 0x000fe2000f8e02ff */
[----:B------:R-:W-:Y:S01]  /*3130*/  SHF.R.S32.HI R27, RZ, 0x1f, R26 ;  /* 0x0000001fff1b7819 */ /* 0x000fe2000001141a */
[----:B------:R-:W-:Y:S01]  /*3140*/  ULOP3.LUT UR4, UR4, UR6, URZ, 0x3c, !UPT ;  /* 0x0000000604047292 */ /* 0x000fe2000f8e3c3f */
[----:B------:R-:W-:Y:S01]  /*3150*/  LOP3.LUT R35, R24, 0x40, R11, 0xe2, !PT ;  /* 0x0000004018237812 */ /* 0x000fe200078ee20b */
[----:B------:R-:W-:Y:S01]  /*3160*/  USHF.R.U32.HI UR5, URZ, 0x2, UR5 ;  /* 0x000000023f057899 */ /* 0x000fe20008011605 */
[----:B------:R-:W-:Y:S01]  /*3170*/  IMAD.WIDE R24, R6, 0x100, RZ ;  /* 0x0000010006187825 */ /* 0x000fe200078e02ff */
[----:B------:R-:W-:-:S02]  /*3180*/  IADD3 R34, -R34, UR12, R13 ;  /* 0x0000000c22227c10 */ /* 0x000fc4000fffe10d */
[----:B------:R-:W-:Y:S01]  /*3190*/  @UP1 ULOP3.LUT UR4, UR4, 0x1, UR5, 0x78, !UPT ;  /* 0x0000000104041892 */ /* 0x000fe2000f8e7805 */
[C---:B------:R-:W-:Y:S01]  /*31a0*/  IMAD R11, R5.reuse, UR11, R14 ;  /* 0x0000000b050b7c24 */ /* 0x040fe2000f8e020e */
[----:B------:R-:W-:Y:S01]  /*31b0*/  UIMAD UR5, UR5, -0x7, UR8 ;  /* 0xfffffff9050578a4 */ /* 0x000fe2000f8e0208 */
[----:B------:R-:W-:Y:S01]  /*31c0*/  IMAD.WIDE.U32 R6, R5, UR10, R26 ;  /* 0x0000000a05067c25 */ /* 0x000fe2000f8e001a */
[----:B------:R-:W-:-:S03]  /*31d0*/  LOP3.LUT R35, R24, R35, R12, 0xfe, !PT ;  /* 0x0000002318237212 */ /* 0x000fc600078efe0c */
[----:B------:R-:W-:Y:S02]  /*31e0*/  IMAD.IADD R7, R7, 0x1, R11 ;  /* 0x0000000107077824 */ /* 0x000fe400078e020b */
[----:B------:R-:W-:Y:S02]  /*31f0*/  IMAD.IADD R33, R10, 0x1, -R33 ;  /* 0x000000010a217824 */ /* 0x000fe400078e0a21 */
[----:B------:R-:W-:Y:S01]  /*3200*/  IMAD.MOV.U32 R32, RZ, RZ, -0x1 ;  /* 0xffffffffff207424 */ /* 0x000fe200078e00ff */
[----:B------:R-:W-:Y:S06]  /*3210*/  @P0 BRA `(.L_x_31) ;  /* 0x0000004800040947 */ /* 0x000fec0003800000 */
[----:B------:R-:W0:Y:S01]  /*3220*/  LDC.64 R30, c[0x0][0x5c8] ;  /* 0x00017200ff1e7b82 */ /* 0x000e220000000a00 */
[----:B------:R-:W-:Y:S01]  /*3230*/  ULDC.64 UR6, c[0x0][0x5c0] ;  /* 0x0001700000067ab9 */ /* 0x000fe20000000a00 */
[----:B------:R-:W-:Y:S01]  /*3240*/  BSSY B0, `(.L_x_31) ;  /* 0x000047e000007945 */ /* 0x000fe20003800000 */
[-C--:B0-----:R-:W-:Y:S02]  /*3250*/  IMAD R10, R25, R30.reuse, RZ ;  /* 0x0000001e190a7224 */ /* 0x081fe400078e02ff */
[----:B------:R-:W-:-:S04]  /*3260*/  IMAD.WIDE.U32 R6, R35, R30, R6 ;  /* 0x0000001e23067225 */ /* 0x000fc800078e0006 */
[----:B------:R-:W-:Y:S01]  /*3270*/  IMAD R13, R35, R31, R10 ;  /* 0x0000001f230d7224 */ /* 0x000fe200078e020a */
[----:B------:R-:W-:Y:S01]  /*3280*/  IADD3 R14, P4, R6, UR6, RZ ;  /* 0x00000006060e7c10 */ /* 0x000fe2000ff9e0ff */
[C---:B------:R-:W-:Y:S01]  /*3290*/  IMAD.SHL.U32 R11, R30.reuse, 0x80, RZ ;  /* 0x000000801e0b7824 */ /* 0x040fe200078e00ff */
[C---:B------:R-:W-:Y:S01]  /*32a0*/  LEA R28, P2, R30.reuse, R6, 0x3 ;  /* 0x000000061e1c7211 */ /* 0x040fe200078418ff */
[----:B------:R-:W-:Y:S01]  /*32b0*/  IMAD.IADD R36, R7, 0x1, R13 ;  /* 0x0000000107247824 */ /* 0x000fe200078e020d */
[----:B------:R-:W-:Y:S02]  /*32c0*/  SHF.L.U64.HI R7, R30, 0x7, R31 ;  /* 0x000000071e077819 */ /* 0x000fe4000001021f */
[----:B------:R-:W-:Y:S02]  /*32d0*/  IADD3 R10, P1, P0, R6, UR6, R11 ;  /* 0x00000006060a7c10 */ /* 0x000fe4000f83e00b */
[----:B------:R-:W-:Y:S02]  /*32e0*/  IADD3.X R15, R36, UR7, RZ, P4, !PT ;  /* 0x00000007240f7c10 */ /* 0x000fe4000a7fe4ff */
[----:B---3-5:R-:W-:-:S02]  /*32f0*/  FSETP.NEU.AND P4, PT, R9, RZ, PT ;  /* 0x000000ff0900720b */ /* 0x028fc40003f8d000 */
[----:B------:R-:W-:Y:S02]  /*3300*/  LEA.HI.X R30, R30, R36, R31, 0x3, P2 ;  /* 0x000000241e1e7211 */ /* 0x000fe400010f1c1f */
[C---:B------:R-:W-:Y:S02]  /*3310*/  IADD3 R12, P2, R28.reuse, UR6, RZ ;  /* 0x000000061c0c7c10 */ /* 0x040fe4000ff5e0ff */
[----:B------:R-:W-:Y:S02]  /*3320*/  IADD3 R6, P5, P6, R28, UR6, R11 ;  /* 0x000000061c067c10 */ /* 0x000fe4000febe00b */
[--C-:B------:R-:W-:Y:S02]  /*3330*/  IADD3.X R11, R36, UR7, R7.reuse, P1, P0 ;  /* 0x00000007240b7c10 */ /* 0x100fe40008fe0407 */
[C---:B------:R-:W-:Y:S02]  /*3340*/  IADD3.X R13, R30.reuse, UR7, RZ, P2, !PT ;  /* 0x000000071e0d7c10 */ /* 0x040fe400097fe4ff */
[----:B------:R-:W-:Y:S01]  /*3350*/  IADD3.X R7, R30, UR7, R7, P5, P6 ;  /* 0x000000071e077c10 */ /* 0x000fe2000afec407 */
[----:B------:R-:W-:Y:S06]  /*3360*/  @!P4 BRA `(.L_x_32) ;  /* 0x00000034009cc947 */ /* 0x000fec0003800000 */
[----:B------:R-:W-:Y:S01]  /*3370*/  ULDC.64 UR6, c[0x0][0x5b8] ;  /* 0x00016e0000067ab9 */ /* 0x000fe20000000a00 */
[----:B------:R-:W-:Y:S01]  /*3380*/  ISETP.GE.AND P0, PT, R34, 0x1, PT ;  /* 0x000000012200780c */ /* 0x000fe20003f06270 */
[----:B------:R-:W-:Y:S01]  /*3390*/  IMAD R28, R29, UR6, RZ ;  /* 0x000000061d1c7c24 */ /* 0x000fe2000f8e02ff */
[----:B------:R-:W-:Y:S01]  /*33a0*/  ULDC.64 UR10, c[0x0][0x5a8] ;  /* 0x00016a00000a7ab9 */ /* 0x000fe20000000a00 */
[----:B------:R-:W-:Y:S01]  /*33b0*/  IMAD.WIDE.U32 R26, R5, UR6, R26 ;  /* 0x00000006051a7c25 */ /* 0x000fe2000f8e001a */
[----:B------:R-:W-:Y:S01]  /*33c0*/  ISETP.LT.OR P4, PT, R33, 0x1, !P0 ;  /* 0x000000012100780c */ /* 0x000fe20004781670 */
[----:B------:R-:W-:Y:S02]  /*33d0*/  BSSY B1, `(.L_x_33) ;  /* 0x000000c000017945 */ /* 0x000fe40003800000 */
[----:B------:R-:W-:Y:S01]  /*33e0*/  IMAD R5, R5, UR7, R28 ;  /* 0x0000000705057c24 */ /* 0x000fe2000f8e021c */
[----:B------:R-:W-:Y:S02]  /*33f0*/  ULDC.64 UR6, c[0x0][0x5b0] ;  /* 0x00016c0000067ab9 */ /* 0x000fe40000000a00 */
[----:B------:R-:W-:-:S02]  /*3400*/  IMAD R30, R25, UR6, RZ ;  /* 0x00000006191e7c24 */ /* 0x000fc4000f8e02ff */
[----:B------:R-:W-:Y:S02]  /*3410*/  IMAD.IADD R27, R27, 0x1, R5 ;  /* 0x000000011b1b7824 */ /* 0x000fe400078e0205 */
[C---:B------:R-:W-:Y:S02]  /*3420*/  IMAD R5, R35.reuse, UR7, R30 ;  /* 0x0000000723057c24 */ /* 0x040fe4000f8e021e */
[----:B------:R-:W-:-:S03]  /*3430*/  IMAD.WIDE.U32 R28, R35, UR6, R26 ;  /* 0x00000006231c7c25 */ /* 0x000fc6000f8e001a */
[----:B------:R-:W-:-:S04]  /*3440*/  IADD3 R28, P1, R28, UR10, RZ ;  /* 0x0000000a1c1c7c10 */ /* 0x000fc8000ff3e0ff */
[--C-:B------:R-:W-:Y:S02]  /*3450*/  IADD3.X R29, R29, UR11, R5.reuse, P1, !PT ;  /* 0x0000000b1d1d7c10 */ /* 0x100fe40008ffe405 */
[----:B------:R-:W-:Y:S01]  /*3460*/  PRMT R5, RZ, 0x7610, R5 ;  /* 0x00007610ff057816 */ /* 0x000fe20000000005 */
[----:B------:R-:W-:Y:S06]  /*3470*/  @P4 BRA `(.L_x_34) ;  /* 0x0000000000044947 */ /* 0x000fec0003800000 */
[----:B------:R0:W5:Y:S02]  /*3480*/  LDG.E.U8 R5, desc[UR20][R28.64] ;  /* 0x000000141c057981 */ /* 0x000164000c1e1100 */
.L_x_34:
[----:B------:R-:W-:Y:S05]  /*3490*/  BSYNC B1 ;  /* 0x0000000000017941 */ /* 0x000fea0003800000 */
.L_x_33:
[----:B-----5:R-:W-:Y:S01]  /*34a0*/  LOP3.LUT R5, R5, 0xff, RZ, 0xc0, !PT ;  /* 0x000000ff05057812 */ /* 0x020fe200078ec0ff */
[----:B------:R-:W-:Y:S01]  /*34b0*/  BSSY B1, `(.L_x_35) ;  /* 0x000000b000017945 */ /* 0x000fe20003800000 */
[----:B------:R-:W-:Y:S02]  /*34c0*/  ISETP.LT.OR P2, PT, R33, 0x2, !P0 ;  /* 0x000000022100780c */ /* 0x000fe40004741670 */
[----:B------:R-:W-:-:S05]  /*34d0*/  F2FP.F16.E4M3.UNPACK_B R5, R5 ;  /* 0x00000005ff05723e */ /* 0x000fca00020006ff */
[----:B------:R-:W-:Y:S01]  /*34e0*/  HADD2.F32 R30, -RZ, R5.H0_H0 ;  /* 0x20000005ff1e7230 */ /* 0x000fe20000004100 */
[----:B------:R-:W-:-:S04]  /*34f0*/  PRMT R5, RZ, 0x7610, R5 ;  /* 0x00007610ff057816 */ /* 0x000fc80000000005 */
[----:B------:R-:W-:-:S04]  /*3500*/  FMUL R30, R30, R9 ;  /* 0x000000091e1e7220 */ /* 0x000fc80000400000 */
[----:B--2---:R-:W-:-:S05]  /*3510*/  FFMA R30, R145, R8, R30 ;  /* 0x00000008911e7223 */ /* 0x004fca000000001e */
[----:B------:R-:W-:-:S05]  /*3520*/  F2FP.SATFINITE.E4M3.F32.PACK_AB_MERGE_C R31, RZ, R30, RZ ;  /* 0x0000001eff1f723e */ /* 0x000fca00048070ff */
[----:B------:R1:W-:Y:S01]  /*3530*/  @!P4 STG.E.U8 desc[UR20][R14.64], R31 ;  /* 0x0000001f0e00c986 */ /* 0x0003e2000c101114 */
[----:B------:R-:W-:Y:S05]  /*3540*/  @P2 BRA `(.L_x_36) ;  /* 0x0000000000042947 */ /* 0x000fea0003800000 */
[----:B------:R2:W5:Y:S02]  /*3550*/  LDG.E.U8 R5, desc[UR20][R28.64+0x1] ;  /* 0x000001141c057981 */ /* 0x000564000c1e1100 */
.L_x_36:
[----:B------:R-:W-:Y:S05]  /*3560*/  BSYNC B1 ;  /* 0x0000000000017941 */ /* 0x000fea0003800000 */
.L_x_35:
[----:B-----5:R-:W-:Y:S01]  /*3570*/  LOP3.LUT R5, R5, 0xff, RZ, 0xc0, !PT ;  /* 0x000000ff05057812 */ /* 0x020fe200078ec0ff */
[----:B------:R-:W-:Y:S01]  /*3580*/  BSSY B1, `(.L_x_37) ;  /* 0x0000013000017945 */ /* 0x000fe20003800000 */
[----:B------:R-:W-:Y:S02]  /*3590*/  IADD3 R37, P1, R35, 0x8, RZ ;  /* 0x0000000823257810 */ /* 0x000fe40007f3e0ff */
[----:B------:R-:W-:-:S03]  /*35a0*/  F2FP.F16.E4M3.UNPACK_B R5, R5 ;  /* 0x00000005ff05723e */ /* 0x000fc600020006ff */
[----:B-1----:R-:W-:Y:S01]  /*35b0*/  IMAD.X R31, RZ, RZ, R25, P1 ;  /* 0x000000ffff1f7224 */ /* 0x002fe200008e0619 */
[----:B------:R-:W-:Y:S01]  /*35c0*/  ISETP.GE.AND P1, PT, R34, 0x9, PT ;  /* 0x000000092200780c */ /* 0x000fe20003f26270 */
[----:B------:R-:W-:Y:S02]  /*35d0*/  HADD2.F32 R30, -RZ, R5.H0_H0 ;  /* 0x20000005ff1e7230 */ /* 0x000fe40000004100 */
[----:B------:R-:W-:Y:S01]  /*35e0*/  IMAD R36, R31, UR6, RZ ;  /* 0x000000061f247c24 */ /* 0x000fe2000f8e02ff */
[----:B------:R-:W-:Y:S02]  /*35f0*/  ISETP.LT.OR P5, PT, R33, 0x1, !P1 ;  /* 0x000000012100780c */ /* 0x000fe40004fa1670 */
[----:B------:R-:W-:Y:S01]  /*3600*/  FMUL R5, R30, R9 ;  /* 0x000000091e057220 */ /* 0x000fe20000400000 */
[----:B------:R-:W-:-:S04]  /*3610*/  IMAD.WIDE.U32 R30, R37, UR6, R26 ;  /* 0x00000006251e7c25 */ /* 0x000fc8000f8e001a */
[----:B------:R-:W-:Y:S01]  /*3620*/  FFMA R5, R140, R8, R5 ;  /* 0x000000088c057223 */ /* 0x000fe20000000005 */
[----:B------:R-:W-:Y:S01]  /*3630*/  IMAD R37, R37, UR7, R36 ;  /* 0x0000000725257c24 */ /* 0x000fe2000f8e0224 */
[----:B------:R-:W-:-:S03]  /*3640*/  IADD3 R30, P4, R30, UR10, RZ ;  /* 0x0000000a1e1e7c10 */ /* 0x000fc6000ff9e0ff */
[----:B------:R-:W-:Y:S02]  /*3650*/  F2FP.SATFINITE.E4M3.F32.PACK_AB_MERGE_C R39, RZ, R5, RZ ;  /* 0x00000005ff27723e */ /* 0x000fe400048070ff */
[----:B------:R-:W-:Y:S02]  /*3660*/  IADD3.X R31, R31, UR11, R37, P4, !PT ;  /* 0x0000000b1f1f7c10 */ /* 0x000fe4000a7fe425 */
[----:B------:R-:W-:Y:S01]  /*3670*/  PRMT R5, RZ, 0x7610, R5 ;  /* 0x00007610ff057816 */ /* 0x000fe20000000005 */
[----:B------:R1:W-:Y:S01]  /*3680*/  @!P2 STG.E.U8 desc[UR20][R14.64+0x1], R39 ;  /* 0x000001270e00a986 */ /* 0x0003e2000c101114 */
[----:B------:R-:W-:Y:S05]  /*3690*/  @P5 BRA `(.L_x_38) ;  /* 0x0000000000045947 */ /* 0x000fea0003800000 */
[----:B------:R3:W5:Y:S02]  /*36a0*/  LDG.E.U8 R5, desc[UR20][R30.64] ;  /* 0x000000141e057981 */ /* 0x000764000c1e1100 */
.L_x_38:
[----:B------:R-:W-:Y:S05]  /*36b0*/  BSYNC B1 ;  /* 0x0000000000017941 */ /* 0x000fea0003800000 */
.L_x_37:
[----:B-----5:R-:W-:Y:S01]  /*36c0*/  LOP3.LUT R5, R5, 0xff, RZ, 0xc0, !PT ;  /* 0x000000ff05057812 */ /* 0x020fe200078ec0ff */
[----:B------:R-:W-:Y:S01]  /*36d0*/  BSSY B1, `(.L_x_39) ;  /* 0x000000b000017945 */ /* 0x000fe20003800000 */
[----:B------:R-:W-:Y:S02]  /*36e0*/  ISETP.LT.OR P2, PT, R33, 0x2, !P1 ;  /* 0x000000022100780c */ /* 0x000fe40004f41670 */
[----:B------:R-:W-:-:S05]  /*36f0*/  F2FP.F16.E4M3.UNPACK_B R5, R5 ;  /* 0x00000005ff05723e */ /* 0x000fca00020006ff */
[----:B------:R-:W-:Y:S01]  /*3700*/  HADD2.F32 R36, -RZ, R5.H0_H0 ;  /* 0x20000005ff247230 */ /* 0x000fe20000004100 */
[----:B------:R-:W-:-:S04]  /*3710*/  PRMT R5, RZ, 0x7610, R5 ;  /* 0x00007610ff057816 */ /* 0x000fc80000000005 */
[----:B------:R-:W-:-:S04]  /*3720*/  FMUL R36, R36, R9 ;  /* 0x0000000924247220 */ /* 0x000fc80000400000 */
[----:B------:R-:W-:-:S05]  /*3730*/  FFMA R36, R143, R8, R36 ;  /* 0x000000088f247223 */ /* 0x000fca0000000024 */
[----:B------:R-:W-:-:S05]  /*3740*/  F2FP.SATFINITE.E4M3.F32.PACK_AB_MERGE_C R37, RZ, R36, RZ ;  /* 0x00000024ff25723e */ /* 0x000fca00048070ff */
[----:B------:R4:W-:Y:S01]  /*3750*/  @!P5 STG.E.U8 desc[UR20][R12.64], R37 ;  /* 0x000000250c00d986 */ /* 0x0009e2000c101114 */
[----:B------:R-:W-:Y:S05]  /*3760*/  @P2 BRA `(.L_x_40) ;  /* 0x0000000000042947 */ /* 0x000fea0003800000 */
[----:B------:R0:W5:Y:S02]  /*3770*/  LDG.E.U8 R5, desc[UR20][R30.64+0x1] ;  /* 0x000001141e057981 */ /* 0x000164000c1e1100 */
.L_x_40:
[----:B------:R-:W-:Y:S05]  /*3780*/  BSYNC B1 ;  /* 0x0000000000017941 */ /* 0x000fea0003800000 */
.L_x_39:
[----:B-----5:R-:W-:Y:S01]  /*3790*/  LOP3.LUT R5, R5, 0xff, RZ, 0xc0, !PT ;  /* 0x000000ff05057812 */ /* 0x020fe200078ec0ff */
[----:B------:R-:W-:Y:S01]  /*37a0*/  BSSY B1, `(.L_x_41) ;  /* 0x000000b000017945 */ /* 0x000fe20003800000 */
[----:B------:R-:W-:Y:S02]  /*37b0*/  ISETP.LT.OR P4, PT, R33, 0x9, !P0 ;  /* 0x000000092100780c */ /* 0x000fe40004781670 */
[----:B------:R-:W-:-:S05]  /*37c0*/  F2FP.F16.E4M3.UNPACK_B R5, R5 ;  /* 0x00000005ff05723e */ /* 0x000fca00020006ff */
[----:B------:R-:W-:-:S05]  /*37d0*/  HADD2.F32 R36, -RZ, R5.H0_H0 ;  /* 0x20000005ff247230 */ /* 0x000fca0000004100 */
[----:B------:R-:W-:-:S04]  /*37e0*/  FMUL R5, R36, R9 ;  /* 0x0000000924057220 */ /* 0x000fc80000400000 */
[----:B------:R-:W-:-:S05]  /*37f0*/  FFMA R5, R138, R8, R5 ;  /* 0x000000088a057223 */ /* 0x000fca0000000005 */
[----:B----4-:R-:W-:Y:S02]  /*3800*/  F2FP.SATFINITE.E4M3.F32.PACK_AB_MERGE_C R37, RZ, R5, RZ ;  /* 0x00000005ff25723e */ /* 0x010fe400048070ff */
[----:B------:R-:W-:-:S03]  /*3810*/  PRMT R5, RZ, 0x7610, R5 ;  /* 0x00007610ff057816 */ /* 0x000fc60000000005 */
[----:B------:R4:W-:Y:S01]  /*3820*/  @!P2 STG.E.U8 desc[UR20][R12.64+0x1], R37 ;  /* 0x000001250c00a986 */ /* 0x0009e2000c101114 */
[----:B------:R-:W-:Y:S05]  /*3830*/  @P4 BRA `(.L_x_42) ;  /* 0x0000000000044947 */ /* 0x000fea0003800000 */
[----:B------:R0:W5:Y:S02]  /*3840*/  LDG.E.U8 R5, desc[UR20][R28.64+0x8] ;  /* 0x000008141c057981 */ /* 0x000164000c1e1100 */
.L_x_42:
[----:B------:R-:W-:Y:S05]  /*3850*/  BSYNC B1 ;  /* 0x0000000000017941 */ /* 0x000fea0003800000 */
.L_x_41:
        /* <DEDUP_REMOVED lines=8> */
[----:B----4-:R-:W-:-:S05]  /*38e0*/  F2FP.SATFINITE.E4M3.F32.PACK_AB_MERGE_C R37, RZ, R36, RZ ;  /* 0x00000024ff25723e */ /* 0x010fca00048070ff */
[----:B------:R4:W-:Y:S01]  /*38f0*/  @!P4 STG.E.U8 desc[UR20][R14.64+0x8], R37 ;  /* 0x000008250e00c986 */ /* 0x0009e2000c101114 */
[----:B------:R-:W-:Y:S05]  /*3900*/  @P2 BRA `(.L_x_44) ;  /* 0x0000000000042947 */ /* 0x000fea0003800000 */
[----:B------:R0:W5:Y:S02]  /*3910*/  LDG.E.U8 R5, desc[UR20][R28.64+0x9] ;  /* 0x000009141c057981 */ /* 0x000164000c1e1100 */
.L_x_44:
[----:B------:R-:W-:Y:S05]  /*3920*/  BSYNC B1 ;  /* 0x0000000000017941 */ /* 0x000fea0003800000 */
.L_x_43:
        /* <DEDUP_REMOVED lines=12> */
.L_x_46:
[----:B------:R-:W-:Y:S05]  /*39f0*/  BSYNC B1 ;  /* 0x0000000000017941 */ /* 0x000fea0003800000 */
.L_x_45:
        /* <DEDUP_REMOVED lines=12> */
.L_x_48:
[----:B------:R-:W-:Y:S05]  /*3ac0*/  BSYNC B1 ;  /* 0x0000000000017941 */ /* 0x000fea0003800000 */
.L_x_47:
        /* <DEDUP_REMOVED lines=12> */
.L_x_50:
[----:B------:R-:W-:Y:S05]  /*3b90*/  BSYNC B1 ;  /* 0x0000000000017941 */ /* 0x000fea0003800000 */
.L_x_49:
        /* <DEDUP_REMOVED lines=12> */
.L_x_52:
[----:B------:R-:W-:Y:S05]  /*3c60*/  BSYNC B1 ;  /* 0x0000000000017941 */ /* 0x000fea0003800000 */
.L_x_51:
        /* <DEDUP_REMOVED lines=12> */
.L_x_54:
[----:B------:R-:W-:Y:S05]  /*3d30*/  BSYNC B1 ;  /* 0x0000000000017941 */ /* 0x000fea0003800000 */
.L_x_53:
        /* <DEDUP_REMOVED lines=12> */
.L_x_56:
[----:B------:R-:W-:Y:S05]  /*3e00*/  BSYNC B1 ;  /* 0x0000000000017941 */ /* 0x000fea0003800000 */
.L_x_55:
        /* <DEDUP_REMOVED lines=12> */
.L_x_58:
[----:B------:R-:W-:Y:S05]  /*3ed0*/  BSYNC B1 ;  /* 0x0000000000017941 */ /* 0x000fea0003800000 */
.L_x_57:
        /* <DEDUP_REMOVED lines=12> */
.L_x_60:
[----:B------:R-:W-:Y:S05]  /*3fa0*/  BSYNC B1 ;  /* 0x0000000000017941 */ /* 0x000fea0003800000 */
.L_x_59:
        /* <DEDUP_REMOVED lines=12> */
.L_x_62:
[----:B------:R-:W-:Y:S05]  /*4070*/  BSYNC B1 ;  /* 0x0000000000017941 */ /* 0x000fea0003800000 */
.L_x_61:
        /* <DEDUP_REMOVED lines=12> */
.L_x_64:
[----:B------:R-:W-:Y:S05]  /*4140*/  BSYNC B1 ;  /* 0x0000000000017941 */ /* 0x000fea0003800000 */
.L_x_63:
        /* <DEDUP_REMOVED lines=12> */
.L_x_66:
[----:B------:R-:W-:Y:S05]  /*4210*/  BSYNC B1 ;  /* 0x0000000000017941 */ /* 0x000fea0003800000 */
.L_x_65:
        /* <DEDUP_REMOVED lines=12> */
.L_x_68:
[----:B------:R-:W-:Y:S05]  /*42e0*/  BSYNC B1 ;  /* 0x0000000000017941 */ /* 0x000fea0003800000 */
.L_x_67:
        /* <DEDUP_REMOVED lines=12> */
.L_x_70:
[----:B------:R-:W-:Y:S05]  /*43b0*/  BSYNC B1 ;  /* 0x0000000000017941 */ /* 0x000fea0003800000 */
.L_x_69:
        /* <DEDUP_REMOVED lines=12> */
.L_x_72:
[----:B------:R-:W-:Y:S05]  /*4480*/  BSYNC B1 ;  /* 0x0000000000017941 */ /* 0x000fea0003800000 */
.L_x_71:
        /* <DEDUP_REMOVED lines=12> */
.L_x_74:
[----:B------:R-:W-:Y:S05]  /*4550*/  BSYNC B1 ;  /* 0x0000000000017941 */ /* 0x000fea0003800000 */
.L_x_73:
        /* <DEDUP_REMOVED lines=12> */
.L_x_76:
[----:B------:R-:W-:Y:S05]  /*4620*/  BSYNC B1 ;  /* 0x0000000000017941 */ /* 0x000fea0003800000 */
.L_x_75:
        /* <DEDUP_REMOVED lines=12> */
.L_x_78:
[----:B------:R-:W-:Y:S05]  /*46f0*/  BSYNC B1 ;  /* 0x0000000000017941 */ /* 0x000fea0003800000 */
.L_x_77:
        /* <DEDUP_REMOVED lines=12> */
.L_x_80:
[----:B------:R-:W-:Y:S05]  /*47c0*/  BSYNC B1 ;  /* 0x0000000000017941 */ /* 0x000fea0003800000 */
.L_x_79:
        /* <DEDUP_REMOVED lines=12> */
.L_x_82:
[----:B------:R-:W-:Y:S05]  /*4890*/  BSYNC B1 ;  /* 0x0000000000017941 */ /* 0x000fea0003800000 */
.L_x_81:
        /* <DEDUP_REMOVED lines=12> */
.L_x_84:
[----:B------:R-:W-:Y:S05]  /*4960*/  BSYNC B1 ;  /* 0x0000000000017941 */ /* 0x000fea0003800000 */
.L_x_83:
        /* <DEDUP_REMOVED lines=12> */
.L_x_86:
[----:B------:R-:W-:Y:S05]  /*4a30*/  BSYNC B1 ;  /* 0x0000000000017941 */ /* 0x000fea0003800000 */
.L_x_85:
        /* <DEDUP_REMOVED lines=12> */
.L_x_88:
[----:B------:R-:W-:Y:S05]  /*4b00*/  BSYNC B1 ;  /* 0x0000000000017941 */ /* 0x000fea0003800000 */
.L_x_87:
        /* <DEDUP_REMOVED lines=12> */
.L_x_90:
[----:B------:R-:W-:Y:S05]  /*4bd0*/  BSYNC B1 ;  /* 0x0000000000017941 */ /* 0x000fea0003800000 */
.L_x_89:
        /* <DEDUP_REMOVED lines=12> */
.L_x_92:
[----:B------:R-:W-:Y:S05]  /*4ca0*/  BSYNC B1 ;  /* 0x0000000000017941 */ /* 0x000fea0003800000 */
.L_x_91:
[----:B-----5:R-:W-:Y:S01]  /*4cb0*/  LOP3.LUT R5, R5, 0xff, RZ, 0xc0, !PT ;  /* 0x000000ff05057812 */ /* 0x020fe200078ec0ff */
[----:B------:R-:W-:Y:S01]  /*4cc0*/  BSSY B1, `(.L_x_93) ;  /* 0x000000b000017945 */ /* 0x000fe20003800000 */
[----:B------:R-:W-:Y:S02]  /*4cd0*/  ISETP.LT.OR P2, PT, R33, 0x39, !P1 ;  /* 0x000000392100780c */ /* 0x000fe40004f41670 */
[----:B------:R-:W-:-:S05]  /*4ce0*/  F2FP.F16.E4M3.UNPACK_B R5, R5 ;  /* 0x00000005ff05723e */ /* 0x000fca00020006ff */
[----:B0-2---:R-:W-:-:S05]  /*4cf0*/  HADD2.F32 R28, -RZ, R5.H0_H0 ;  /* 0x20000005ff1c7230 */ /* 0x005fca0000004100 */
[----:B------:R-:W-:-:S04]  /*4d00*/  FMUL R5, R28, R9 ;  /* 0x000000091c057220 */ /* 0x000fc80000400000 */
[----:B------:R-:W-:-:S05]  /*4d10*/  FFMA R5, R112, R8, R5 ;  /* 0x0000000870057223 */ /* 0x000fca0000000005 */
[----:B------:R-:W-:Y:S02]  /*4d20*/  F2FP.SATFINITE.E4M3.F32.PACK_AB_MERGE_C R29, RZ, R5, RZ ;  /* 0x00000005ff1d723e */ /* 0x000fe400048070ff */
[----:B------:R-:W-:-:S03]  /*4d30*/  PRMT R5, RZ, 0x7610, R5 ;  /* 0x00007610ff057816 */ /* 0x000fc60000000005 */
[----:B------:R0:W-:Y:S01]  /*4d40*/  @!P0 STG.E.U8 desc[UR20][R14.64+0x39], R29 ;  /* 0x0000391d0e008986 */ /* 0x0001e2000c101114 */
[----:B------:R-:W-:Y:S05]  /*4d50*/  @P2 BRA `(.L_x_94) ;  /* 0x0000000000042947 */ /* 0x000fea0003800000 */
[----:B------:R2:W5:Y:S02]  /*4d60*/  LDG.E.U8 R5, desc[UR20][R30.64+0x38] ;  /* 0x000038141e057981 */ /* 0x000564000c1e1100 */
.L_x_94:
[----:B------:R-:W-:Y:S05]  /*4d70*/  BSYNC B1 ;  /* 0x0000000000017941 */ /* 0x000fea0003800000 */
.L_x_93:
[----:B-----5:R-:W-:Y:S01]  /*4d80*/  LOP3.LUT R5, R5, 0xff, RZ, 0xc0, !PT ;  /* 0x000000ff05057812 */ /* 0x020fe200078ec0ff */
[----:B------:R-:W-:Y:S01]  /*4d90*/  BSSY B1, `(.L_x_95) ;  /* 0x000000b000017945 */ /* 0x000fe20003800000 */
[----:B------:R-:W-:Y:S02]  /*4da0*/  ISETP.LT.OR P1, PT, R33, 0x3a, !P1 ;  /* 0x0000003a2100780c */ /* 0x000fe40004f21670 */
[----:B------:R-:W-:-:S05]  /*4db0*/  F2FP.F16.E4M3.UNPACK_B R5, R5 ;  /* 0x00000005ff05723e */ /* 0x000fca00020006ff */
[----:B01--4-:R-:W-:Y:S01]  /*4dc0*/  HADD2.F32 R14, -RZ, R5.H0_H0 ;  /* 0x20000005ff0e7230 */ /* 0x013fe20000004100 */
[----:B------:R-:W-:-:S04]  /*4dd0*/  PRMT R5, RZ, 0x7610, R5 ;  /* 0x00007610ff057816 */ /* 0x000fc80000000005 */
[----:B------:R-:W-:-:S04]  /*4de0*/  FMUL R14, R14, R9 ;  /* 0x000000090e0e7220 */ /* 0x000fc80000400000 */
[----:B------:R-:W-:-:S05]  /*4df0*/  FFMA R14, R115, R8, R14 ;  /* 0x00000008730e7223 */ /* 0x000fca000000000e */
[----:B------:R-:W-:-:S05]  /*4e00*/  F2FP.SATFINITE.E4M3.F32.PACK_AB_MERGE_C R15, RZ, R14, RZ ;  /* 0x0000000eff0f723e */ /* 0x000fca00048070ff */
[----:B------:R0:W-:Y:S01]  /*4e10*/  @!P2 STG.E.U8 desc[UR20][R12.64+0x38], R15 ;  /* 0x0000380f0c00a986 */ /* 0x0001e2000c101114 */
[----:B------:R-:W-:Y:S05]  /*4e20*/  @P1 BRA `(.L_x_96) ;  /* 0x0000000000041947 */ /* 0x000fea0003800000 */
[----:B------:R1:W5:Y:S02]  /*4e30*/  LDG.E.U8 R5, desc[UR20][R30.64+0x39] ;  /* 0x000039141e057981 */ /* 0x000364000c1e1100 */
.L_x_96:
[----:B------:R-:W-:Y:S05]  /*4e40*/  BSYNC B1 ;  /* 0x0000000000017941 */ /* 0x000fea0003800000 */
.L_x_95:
[----:B-----5:R-:W-:Y:S01]  /*4e50*/  LOP3.LUT R5, R5, 0xff, RZ, 0xc0, !PT ;  /* 0x000000ff05057812 */ /* 0x020fe200078ec0ff */
[----:B------:R-:W-:Y:S01]  /*4e60*/  BSSY B1, `(.L_x_97) ;  /* 0x0000013000017945 */ /* 0x000fe20003800000 */
[----:B------:R-:W-:Y:S02]  /*4e70*/  IADD3 R29, P0, R35, 0x80, RZ ;  /* 0x00000080231d7810 */ /* 0x000fe40007f1e0ff */
[----:B------:R-:W-:-:S03]  /*4e80*/  F2FP.F16.E4M3.UNPACK_B R5, R5 ;  /* 0x00000005ff05723e */ /* 0x000fc600020006ff */
[----:B0-----:R-:W-:Y:S01]  /*4e90*/  IMAD.X R15, RZ, RZ, R25, P0 ;  /* 0x000000ffff0f7224 */ /* 0x001fe200000e0619 */
        /* <DEDUP_REMOVED lines=9> */
[----:B-123--:R-:W-:Y:S02]  /*4f30*/  F2FP.SATFINITE.E4M3.F32.PACK_AB_MERGE_C R31, RZ, R5, RZ ;  /* 0x00000005ff1f723e */ /* 0x00efe400048070ff */
[----:B------:R-:W-:Y:S02]  /*4f40*/  IADD3.X R15, R15, UR11, R29, P2, !PT ;  /* 0x0000000b0f0f7c10 */ /* 0x000fe400097fe41d */
[----:B------:R-:W-:Y:S01]  /*4f50*/  PRMT R5, RZ, 0x7610, R5 ;  /* 0x00007610ff057816 */ /* 0x000fe20000000005 */
[----:B------:R0:W-:Y:S01]  /*4f60*/  @!P1 STG.E.U8 desc[UR20][R12.64+0x39], R31 ;  /* 0x0000391f0c009986 */ /* 0x0001e2000c101114 */
[----:B------:R-:W-:Y:S05]  /*4f70*/  @P4 BRA `(.L_x_98) ;  /* 0x0000000000044947 */ /* 0x000fea0003800000 */
[----:B------:R1:W5:Y:S02]  /*4f80*/  LDG.E.U8 R5, desc[UR20][R14.64] ;  /* 0x000000140e057981 */ /* 0x000364000c1e1100 */
.L_x_98:
[----:B------:R-:W-:Y:S05]  /*4f90*/  BSYNC B1 ;  /* 0x0000000000017941 */ /* 0x000fea0003800000 */
.L_x_97:
[----:B-----5:R-:W-:Y:S01]  /*4fa0*/  LOP3.LUT R5, R5, 0xff, RZ, 0xc0, !PT ;  /* 0x000000ff05057812 */ /* 0x020fe200078ec0ff */
[----:B------:R-:W-:Y:S01]  /*4fb0*/  BSSY B1, `(.L_x_99) ;  /* 0x000000b000017945 */ /* 0x000fe20003800000 */
[----:B------:R-:W-:Y:S02]  /*4fc0*/  ISETP.LT.OR P2, PT, R33, 0x2, !P0 ;  /* 0x000000022100780c */ /* 0x000fe40004741670 */
[----:B------:R-:W-:-:S05]  /*4fd0*/  F2FP.F16.E4M3.UNPACK_B R5, R5 ;  /* 0x00000005ff05723e */ /* 0x000fca00020006ff */
[----:B0-----:R-:W-:Y:S01]  /*4fe0*/  HADD2.F32 R12, -RZ, R5.H0_H0 ;  /* 0x20000005ff0c7230 */ /* 0x001fe20000004100 */
[----:B------:R-:W-:-:S04]  /*4ff0*/  PRMT R5, RZ, 0x7610, R5 ;  /* 0x00007610ff057816 */ /* 0x000fc80000000005 */
[----:B------:R-:W-:-:S04]  /*5000*/  FMUL R12, R12, R9 ;  /* 0x000000090c0c7220 */ /* 0x000fc80000400000 */
[----:B------:R-:W-:-:S05]  /*5010*/  FFMA R12, R113, R8, R12 ;  /* 0x00000008710c7223 */ /* 0x000fca000000000c */
[----:B------:R-:W-:-:S05]  /*5020*/  F2FP.SATFINITE.E4M3.F32.PACK_AB_MERGE_C R13, RZ, R12, RZ ;  /* 0x0000000cff0d723e */ /* 0x000fca00048070ff */
[----:B------:R0:W-:Y:S01]  /*5030*/  @!P4 STG.E.U8 desc[UR20][R10.64], R13 ;  /* 0x0000000d0a00c986 */ /* 0x0001e2000c101114 */
[----:B------:R-:W-:Y:S05]  /*5040*/  @P2 BRA `(.L_x_100) ;  /* 0x0000000000042947 */ /* 0x000fea0003800000 */
[----:B------:R2:W5:Y:S02]  /*5050*/  LDG.E.U8 R5, desc[UR20][R14.64+0x1] ;  /* 0x000001140e057981 */ /* 0x000564000c1e1100 */
.L_x_100:
[----:B------:R-:W-:Y:S05]  /*5060*/  BSYNC B1 ;  /* 0x0000000000017941 */ /* 0x000fea0003800000 */
.L_x_99:
[----:B-----5:R-:W-:Y:S01]  /*5070*/  LOP3.LUT R5, R5, 0xff, RZ, 0xc0, !PT ;  /* 0x000000ff05057812 */ /* 0x020fe200078ec0ff */
[----:B------:R-:W-:Y:S01]  /*5080*/  BSSY B1, `(.L_x_101) ;  /* 0x0000013000017945 */ /* 0x000fe20003800000 */
[----:B------:R-:W-:Y:S02]  /*5090*/  IADD3 R35, P1, R35, 0x88, RZ ;  /* 0x0000008823237810 */ /* 0x000fe40007f3e0ff */
[----:B------:R-:W-:-:S03]  /*50a0*/  F2FP.F16.E4M3.UNPACK_B R5, R5 ;  /* 0x00000005ff05723e */ /* 0x000fc600020006ff */
[----:B------:R-:W-:Y:S01]  /*50b0*/  IMAD.X R24, RZ, RZ, R25, P1 ;  /* 0x000000ffff187224 */ /* 0x000fe200008e0619 */
[----:B------:R-:W-:Y:S01]  /*50c0*/  ISETP.GE.AND P1, PT, R34, 0x89, PT ;  /* 0x000000892200780c */ /* 0x000fe20003f26270 */
[----:B------:R-:W-:Y:S02]  /*50d0*/  HADD2.F32 R12, -RZ, R5.H0_H0 ;  /* 0x20000005ff0c7230 */ /* 0x000fe40000004100 */
[----:B------:R-:W-:Y:S01]  /*50e0*/  IMAD R24, R24, UR6, RZ ;  /* 0x0000000618187c24 */ /* 0x000fe2000f8e02ff */
[----:B------:R-:W-:Y:S01]  /*50f0*/  ISETP.LT.OR P5, PT, R33, 0x1, !P1 ;  /* 0x000000012100780c */ /* 0x000fe20004fa1670 */
[----:B------:R-:W-:-:S04]  /*5100*/  IMAD.WIDE.U32 R26, R35, UR6, R26 ;  /* 0x00000006231a7c25 */ /* 0x000fc8000f8e001a */
[----:B------:R-:W-:Y:S01]  /*5110*/  FMUL R5, R12, R9 ;  /* 0x000000090c057220 */ /* 0x000fe20000400000 */
[----:B------:R-:W-:-:S03]  /*5120*/  IMAD R35, R35, UR7, R24 ;  /* 0x0000000723237c24 */ /* 0x000fc6000f8e0218 */
[----:B------:R-:W-:Y:S01]  /*5130*/  FFMA R5, R108, R8, R5 ;  /* 0x000000086c057223 */ /* 0x000fe20000000005 */
[----:B------:R-:W-:-:S04]  /*5140*/  IADD3 R12, P4, R26, UR10, RZ ;  /* 0x0000000a1a0c7c10 */ /* 0x000fc8000ff9e0ff */
[----:B------:R-:W-:Y:S02]  /*5150*/  F2FP.SATFINITE.E4M3.F32.PACK_AB_MERGE_C R25, RZ, R5, RZ ;  /* 0x00000005ff19723e */ /* 0x000fe400048070ff */
[----:B0-----:R-:W-:Y:S02]  /*5160*/  IADD3.X R13, R27, UR11, R35, P4, !PT ;  /* 0x0000000b1b0d7c10 */ /* 0x001fe4000a7fe423 */
[----:B------:R-:W-:Y:S01]  /*5170*/  PRMT R5, RZ, 0x7610, R5 ;  /* 0x00007610ff057816 */ /* 0x000fe20000000005 */
[----:B------:R0:W-:Y:S01]  /*5180*/  @!P2 STG.E.U8 desc[UR20][R10.64+0x1], R25 ;  /* 0x000001190a00a986 */ /* 0x0001e2000c101114 */
[----:B------:R-:W-:Y:S05]  /*5190*/  @P5 BRA `(.L_x_102) ;  /* 0x0000000000045947 */ /* 0x000fea0003800000 */
[----:B------:R3:W5:Y:S02]  /*51a0*/  LDG.E.U8 R5, desc[UR20][R12.64] ;  /* 0x000000140c057981 */ /* 0x000764000c1e1100 */
.L_x_102:
[----:B------:R-:W-:Y:S05]  /*51b0*/  BSYNC B1 ;  /* 0x0000000000017941 */ /* 0x000fea0003800000 */
.L_x_101:
        /* <DEDUP_REMOVED lines=8> */
[----:B0-----:R-:W-:-:S05]  /*5240*/  F2FP.SATFINITE.E4M3.F32.PACK_AB_MERGE_C R25, RZ, R24, RZ ;  /* 0x00000018ff19723e */ /* 0x001fca00048070ff */
[----:B------:R0:W-:Y:S01]  /*5250*/  @!P5 STG.E.U8 desc[UR20][R6.64], R25 ;  /* 0x000000190600d986 */ /* 0x0001e2000c101114 */
[----:B------:R-:W-:Y:S05]  /*5260*/  @P2 BRA `(.L_x_104) ;  /* 0x0000000000042947 */ /* 0x000fea0003800000 */
[----:B------:R4:W5:Y:S02]  /*5270*/  LDG.E.U8 R5, desc[UR20][R12.64+0x1] ;  /* 0x000001140c057981 */ /* 0x000964000c1e1100 */
.L_x_104:
[----:B------:R-:W-:Y:S05]  /*5280*/  BSYNC B1 ;  /* 0x0000000000017941 */ /* 0x000fea0003800000 */
.L_x_103:
[----:B-----5:R-:W-:Y:S01]  /*5290*/  LOP3.LUT R5, R5, 0xff, RZ, 0xc0, !PT ;  /* 0x000000ff05057812 */ /* 0x020fe200078ec0ff */
[----:B------:R-:W-:Y:S01]  /*52a0*/  BSSY B1, `(.L_x_105) ;  /* 0x000000b000017945 */ /* 0x000fe20003800000 */
[----:B------:R-:W-:Y:S02]  /*52b0*/  ISETP.LT.OR P4, PT, R33, 0x9, !P0 ;  /* 0x000000092100780c */ /* 0x000fe40004781670 */
[----:B------:R-:W-:-:S05]  /*52c0*/  F2FP.F16.E4M3.UNPACK_B R5, R5 ;  /* 0x00000005ff05723e */ /* 0x000fca00020006ff */
[----:B------:R-:W-:-:S05]  /*52d0*/  HADD2.F32 R24, -RZ, R5.H0_H0 ;  /* 0x20000005ff187230 */ /* 0x000fca0000004100 */
[----:B------:R-:W-:-:S04]  /*52e0*/  FMUL R5, R24, R9 ;  /* 0x0000000918057220 */ /* 0x000fc80000400000 */
[----:B------:R-:W-:-:S05]  /*52f0*/  FFMA R5, R106, R8, R5 ;  /* 0x000000086a057223 */ /* 0x000fca0000000005 */
[----:B0-----:R-:W-:Y:S02]  /*5300*/  F2FP.SATFINITE.E4M3.F32.PACK_AB_MERGE_C R25, RZ, R5, RZ ;  /* 0x00000005ff19723e */ /* 0x001fe400048070ff */
[----:B------:R-:W-:-:S03]  /*5310*/  PRMT R5, RZ, 0x7610, R5 ;  /* 0x00007610ff057816 */ /* 0x000fc60000000005 */
[----:B------:R0:W-:Y:S01]  /*5320*/  @!P2 STG.E.U8 desc[UR20][R6.64+0x1], R25 ;  /* 0x000001190600a986 */ /* 0x0001e2000c101114 */
[----:B------:R-:W-:Y:S05]  /*5330*/  @P4 BRA `(.L_x_106) ;  /* 0x0000000000044947 */ /* 0x000fea0003800000 */
[----:B------:R0:W5:Y:S02]  /*5340*/  LDG.E.U8 R5, desc[UR20][R14.64+0x8] ;  /* 0x000008140e057981 */ /* 0x000164000c1e1100 */
.L_x_106:
[----:B------:R-:W-:Y:S05]  /*5350*/  BSYNC B1 ;  /* 0x0000000000017941 */ /* 0x000fea0003800000 */
.L_x_105:
        /* <DEDUP_REMOVED lines=12> */
.L_x_108:
[----:B------:R-:W-:Y:S05]  /*5420*/  BSYNC B1 ;  /* 0x0000000000017941 */ /* 0x000fea0003800000 */
.L_x_107:
        /* <DEDUP_REMOVED lines=12> */
.L_x_110:
[----:B------:R-:W-:Y:S05]  /*54f0*/  BSYNC B1 ;  /* 0x0000000000017941 */ /* 0x000fea0003800000 */
.L_x_109:
        /* <DEDUP_REMOVED lines=12> */
.L_x_112:
[----:B------:R-:W-:Y:S05]  /*55c0*/  BSYNC B1 ;  /* 0x0000000000017941 */ /* 0x000fea0003800000 */
.L_x_111:
        /* <DEDUP_REMOVED lines=12> */
.L_x_114:
[----:B------:R-:W-:Y:S05]  /*5690*/  BSYNC B1 ;  /* 0x0000000000017941 */ /* 0x000fea0003800000 */
.L_x_113:
        /* <DEDUP_REMOVED lines=12> */
.L_x_116:
[----:B------:R-:W-:Y:S05]  /*5760*/  BSYNC B1 ;  /* 0x0000000000017941 */ /* 0x000fea0003800000 */
.L_x_115:
        /* <DEDUP_REMOVED lines=12> */
.L_x_118:
[----:B------:R-:W-:Y:S05]  /*5830*/  BSYNC B1 ;  /* 0x0000000000017941 */ /* 0x000fea0003800000 */
.L_x_117:
        /* <DEDUP_REMOVED lines=12> */
.L_x_120:
[----:B------:R-:W-:Y:S05]  /*5900*/  BSYNC B1 ;  /* 0x0000000000017941 */ /* 0x000fea0003800000 */
.L_x_119:
        /* <DEDUP_REMOVED lines=12> */
.L_x_122:
[----:B------:R-:W-:Y:S05]  /*59d0*/  BSYNC B1 ;  /* 0x0000000000017941 */ /* 0x000fea0003800000 */
.L_x_121:
        /* <DEDUP_REMOVED lines=12> */
.L_x_124:
[----:B------:R-:W-:Y:S05]  /*5aa0*/  BSYNC B1 ;  /* 0x0000000000017941 */ /* 0x000fea0003800000 */
.L_x_123:
        /* <DEDUP_REMOVED lines=12> */
.L_x_126:
[----:B------:R-:W-:Y:S05]  /*5b70*/  BSYNC B1 ;  /* 0x0000000000017941 */ /* 0x000fea0003800000 */
.L_x_125:
        /* <DEDUP_REMOVED lines=12> */
.L_x_128:
[----:B------:R-:W-:Y:S05]  /*5c40*/  BSYNC B1 ;  /* 0x0000000000017941 */ /* 0x000fea0003800000 */
.L_x_127:
        /* <DEDUP_REMOVED lines=12> */
.L_x_130:
[----:B------:R-:W-:Y:S05]  /*5d10*/  BSYNC B1 ;  /* 0x0000000000017941 */ /* 0x000fea0003800000 */
.L_x_129:
        /* <DEDUP_REMOVED lines=12> */
.L_x_132:
[----:B------:R-:W-:Y:S05]  /*5de0*/  BSYNC B1 ;  /* 0x0000000000017941 */ /* 0x000fea0003800000 */
.L_x_131:
        /* <DEDUP_REMOVED lines=12> */
.L_x_134:
[----:B------:R-:W-:Y:S05]  /*5eb0*/  BSYNC B1 ;  /* 0x0000000000017941 */ /* 0x000fea0003800000 */
.L_x_133:
        /* <DEDUP_REMOVED lines=12> */
.L_x_136:
[----:B------:R-:W-:Y:S05]  /*5f80*/  BSYNC B1 ;  /* 0x0000000000017941 */ /* 0x000fea0003800000 */
.L_x_135:
        /* <DEDUP_REMOVED lines=12> */
.L_x_138:
[----:B------:R-:W-:Y:S05]  /*6050*/  BSYNC B1 ;  /* 0x0000000000017941 */ /* 0x000fea0003800000 */
.L_x_137:
        /* <DEDUP_REMOVED lines=12> */
.L_x_140:
[----:B------:R-:W-:Y:S05]  /*6120*/  BSYNC B1 ;  /* 0x0000000000017941 */ /* 0x000fea0003800000 */
.L_x_139:
        /* <DEDUP_REMOVED lines=12> */
.L_x_142:
[----:B------:R-:W-:Y:S05]  /*61f0*/  BSYNC B1 ;  /* 0x0000000000017941 */ /* 0x000fea0003800000 */
.L_x_141:
        /* <DEDUP_REMOVED lines=12> */
.L_x_144:
[----:B------:R-:W-:Y:S05]  /*62c0*/  BSYNC B1 ;  /* 0x0000000000017941 */ /* 0x000fea0003800000 */
.L_x_143:
        /* <DEDUP_REMOVED lines=12> */
.L_x_146:
[----:B------:R-:W-:Y:S05]  /*6390*/  BSYNC B1 ;  /* 0x0000000000017941 */ /* 0x000fea0003800000 */
.L_x_145:
        /* <DEDUP_REMOVED lines=12> */
.L_x_148:
[----:B------:R-:W-:Y:S05]  /*6460*/  BSYNC B1 ;  /* 0x0000000000017941 */ /* 0x000fea0003800000 */
.L_x_147:
        /* <DEDUP_REMOVED lines=12> */
.L_x_150:
[----:B------:R-:W-:Y:S05]  /*6530*/  BSYNC B1 ;  /* 0x0000000000017941 */ /* 0x000fea0003800000 */
.L_x_149:
        /* <DEDUP_REMOVED lines=12> */
.L_x_152:
[----:B------:R-:W-:Y:S05]  /*6600*/  BSYNC B1 ;  /* 0x0000000000017941 */ /* 0x000fea0003800000 */
.L_x_151:
        /* <DEDUP_REMOVED lines=12> */
.L_x_154:
[----:B------:R-:W-:Y:S05]  /*66d0*/  BSYNC B1 ;  /* 0x0000000000017941 */ /* 0x000fea0003800000 */
.L_x_153:
        /* <DEDUP_REMOVED lines=12> */
.L_x_156:
[----:B------:R-:W-:Y:S05]  /*67a0*/  BSYNC B1 ;  /* 0x0000000000017941 */ /* 0x000fea0003800000 */
.L_x_155:
[----:B-----5:R-:W-:Y:S01]  /*67b0*/  LOP3.LUT R5, R5, 0xff, RZ, 0xc0, !PT ;  /* 0x000000ff05057812 */ /* 0x020fe200078ec0ff */
[----:B------:R-:W-:Y:S01]  /*67c0*/  BSSY B1, `(.L_x_157) ;  /* 0x000000b000017945 */ /* 0x000fe20003800000 */
[----:B------:R-:W-:Y:S02]  /*67d0*/  ISETP.LT.OR P2, PT, R33, 0x39, !P1 ;  /* 0x000000392100780c */ /* 0x000fe40004f41670 */
[----:B------:R-:W-:-:S05]  /*67e0*/  F2FP.F16.E4M3.UNPACK_B R5, R5 ;  /* 0x00000005ff05723e */ /* 0x000fca00020006ff */
[----:B012---:R-:W-:-:S05]  /*67f0*/  HADD2.F32 R14, -RZ, R5.H0_H0 ;  /* 0x20000005ff0e7230 */ /* 0x007fca0000004100 */
[----:B------:R-:W-:-:S04]  /*6800*/  FMUL R5, R14, R9 ;  /* 0x000000090e057220 */ /* 0x000fc80000400000 */
[----:B------:R-:W-:-:S05]  /*6810*/  FFMA R5, R16, R8, R5 ;  /* 0x0000000810057223 */ /* 0x000fca0000000005 */
[----:B------:R-:W-:Y:S02]  /*6820*/  F2FP.SATFINITE.E4M3.F32.PACK_AB_MERGE_C R15, RZ, R5, RZ ;  /* 0x00000005ff0f723e */ /* 0x000fe400048070ff */
[----:B------:R-:W-:-:S03]  /*6830*/  PRMT R5, RZ, 0x7610, R5 ;  /* 0x00007610ff057816 */ /* 0x000fc60000000005 */
[----:B------:R0:W-:Y:S01]  /*6840*/  @!P0 STG.E.U8 desc[UR20][R10.64+0x39], R15 ;  /* 0x0000390f0a008986 */ /* 0x0001e2000c101114 */
[----:B------:R-:W-:Y:S05]  /*6850*/  @P2 BRA `(.L_x_158) ;  /* 0x0000000000042947 */ /* 0x000fea0003800000 */
[----:B------:R1:W5:Y:S02]  /*6860*/  LDG.E.U8 R5, desc[UR20][R12.64+0x38] ;  /* 0x000038140c057981 */ /* 0x000364000c1e1100 */
.L_x_158:
[----:B------:R-:W-:Y:S05]  /*6870*/  BSYNC B1 ;  /* 0x0000000000017941 */ /* 0x000fea0003800000 */
.L_x_157:
        /* <DEDUP_REMOVED lines=12> */
.L_x_160:
[----:B------:R-:W-:Y:S05]  /*6940*/  BSYNC B1 ;  /* 0x0000000000017941 */ /* 0x000fea0003800000 */
.L_x_159:
[----:B------:R-:W-:Y:S05]  /*6950*/  @P1 BRA `(.L_x_161) ;  /* 0x0000001000301947 */ /* 0x000fea0003800000 */
[----:B-----5:R-:W-:-:S04]  /*6960*/  LOP3.LUT R5, R5, 0xff, RZ, 0xc0, !PT ;  /* 0x000000ff05057812 */ /* 0x020fc800078ec0ff */
[----:B------:R-:W-:-:S05]  /*6970*/  F2FP.F16.E4M3.UNPACK_B R5, R5 ;  /* 0x00000005ff05723e */ /* 0x000fca00020006ff */
[----:B------:R-:W-:-:S05]  /*6980*/  HADD2.F32 R10, -RZ, R5.H0_H0 ;  /* 0x20000005ff0a7230 */ /* 0x000fca0000004100 */
[----:B------:R-:W-:-:S04]  /*6990*/  FMUL R5, R10, R9 ;  /* 0x000000090a057220 */ /* 0x000fc80000400000 */
[----:B------:R-:W-:-:S05]  /*69a0*/  FFMA R5, R18, R8, R5 ;  /* 0x0000000812057223 */ /* 0x000fca0000000005 */
[----:B------:R-:W-:-:S05]  /*69b0*/  F2FP.SATFINITE.E4M3.F32.PACK_AB_MERGE_C R5, RZ, R5, RZ ;  /* 0x00000005ff05723e */ /* 0x000fca00048070ff */
[----:B------:R0:W-:Y:S01]  /*69c0*/  STG.E.U8 desc[UR20][R6.64+0x39], R5 ;  /* 0x0000390506007986 */ /* 0x0001e2000c101114 */
[----:B------:R-:W-:Y:S05]  /*69d0*/  BRA `(.L_x_161) ;  /* 0x0000001000107947 */ /* 0x000fea0003800000 */
.L_x_32:
[C---:B------:R-:W-:Y:S01]  /*69e0*/  ISETP.GE.AND P0, PT, R34.reuse, 0x1, PT ;  /* 0x000000012200780c */ /* 0x040fe20003f06270 */
[-C--:B--2---:R-:W-:Y:S01]  /*69f0*/  FMUL R145, R145, R8.reuse ;  /* 0x0000000891917220 */ /* 0x084fe20000400000 */
[----:B------:R-:W-:Y:S01]  /*6a00*/  ISETP.GE.AND P2, PT, R34, 0x9, PT ;  /* 0x000000092200780c */ /* 0x000fe20003f46270 */
[-C--:B------:R-:W-:Y:S01]  /*6a10*/  FMUL R140, R140, R8.reuse ;  /* 0x000000088c8c7220 */ /* 0x080fe20000400000 */
[----:B------:R-:W-:Y:S01]  /*6a20*/  ISETP.LT.OR P1, PT, R33, 0x1, !P0 ;  /* 0x000000012100780c */ /* 0x000fe20004721670 */
[-C--:B------:R-:W-:Y:S01]  /*6a30*/  FMUL R143, R143, R8.reuse ;  /* 0x000000088f8f7220 */ /* 0x080fe20000400000 */
[----:B------:R-:W-:Y:S01]  /*6a40*/  F2FP.SATFINITE.E4M3.F32.PACK_AB_MERGE_C R145, RZ, R145, RZ ;  /* 0x00000091ff91723e */ /* 0x000fe200048070ff */
[-C--:B------:R-:W-:Y:S01]  /*6a50*/  FMUL R138, R138, R8.reuse ;  /* 0x000000088a8a7220 */ /* 0x080fe20000400000 */
[----:B------:R-:W-:Y:S01]  /*6a60*/  ISETP.LT.OR P4, PT, R33, 0x2, !P0 ;  /* 0x000000022100780c */ /* 0x000fe20004781670 */
[-C--:B------:R-:W-:Y:S01]  /*6a70*/  FMUL R141, R141, R8.reuse ;  /* 0x000000088d8d7220 */ /* 0x080fe20000400000 */
[C---:B------:R-:W-:Y:S01]  /*6a80*/  ISETP.LT.OR P5, PT, R33.reuse, 0x1, !P2 ;  /* 0x000000012100780c */ /* 0x040fe200057a1670 */
[-C--:B------:R-:W-:Y:S01]  /*6a90*/  FMUL R136, R136, R8.reuse ;  /* 0x0000000888887220 */ /* 0x080fe20000400000 */
[----:B------:R-:W-:Y:S01]  /*6aa0*/  ISETP.LT.OR P6, PT, R33, 0x2, !P2 ;  /* 0x000000022100780c */ /* 0x000fe200057c1670 */
[----:B------:R-:W-:Y:S01]  /*6ab0*/  FMUL R139, R139, R8 ;  /* 0x000000088b8b7220 */ /* 0x000fe20000400000 */
[----:B------:R-:W-:Y:S01]  /*6ac0*/  F2FP.SATFINITE.E4M3.F32.PACK_AB_MERGE_C R5, RZ, R140, RZ ;  /* 0x0000008cff05723e */ /* 0x000fe200048070ff */
[-C--:B------:R-:W-:Y:S01]  /*6ad0*/  FMUL R134, R134, R8.reuse ;  /* 0x0000000886867220 */ /* 0x080fe20000400000 */
[----:B------:R-:W-:Y:S01]  /*6ae0*/  F2FP.SATFINITE.E4M3.F32.PACK_AB_MERGE_C R143, RZ, R143, RZ ;  /* 0x0000008fff8f723e */ /* 0x000fe200048070ff */
[----:B------:R-:W-:Y:S01]  /*6af0*/  @!P1 STG.E.U8 desc[UR20][R14.64], R145 ;  /* 0x000000910e009986 */ /* 0x000fe2000c101114 */
[----:B------:R-:W-:Y:S01]  /*6b00*/  ISETP.LT.OR P1, PT, R33, 0x9, !P0 ;  /* 0x000000092100780c */ /* 0x000fe20004721670 */
[----:B------:R-:W-:Y:S01]  /*6b10*/  FMUL R137, R137, R8 ;  /* 0x0000000889897220 */ /* 0x000fe20000400000 */
[----:B------:R-:W-:Y:S01]  /*6b20*/  F2FP.SATFINITE.E4M3.F32.PACK_AB_MERGE_C R25, RZ, R138, RZ ;  /* 0x0000008aff19723e */ /* 0x000fe200048070ff */
[----:B------:R0:W-:Y:S01]  /*6b30*/  @!P4 STG.E.U8 desc[UR20][R14.64+0x1], R5 ;  /* 0x000001050e00c986 */ /* 0x0001e2000c101114 */
[----:B------:R-:W-:Y:S01]  /*6b40*/  F2FP.SATFINITE.E4M3.F32.PACK_AB_MERGE_C R141, RZ, R141, RZ ;  /* 0x0000008dff8d723e */ /* 0x000fe200048070ff */
[-C--:B------:R-:W-:Y:S01]  /*6b50*/  FMUL R132, R132, R8.reuse ;  /* 0x0000000884847220 */ /* 0x080fe20000400000 */
[C---:B------:R-:W-:Y:S01]  /*6b60*/  ISETP.LT.OR P4, PT, R33.reuse, 0xa, !P0 ;  /* 0x0000000a2100780c */ /* 0x040fe20004781670 */
[----:B------:R-:W-:Y:S01]  /*6b70*/  @!P5 STG.E.U8 desc[UR20][R12.64], R143 ;  /* 0x0000008f0c00d986 */ /* 0x000fe2000c101114 */
[----:B------:R-:W-:Y:S01]  /*6b80*/  ISETP.LT.OR P5, PT, R33, 0x9, !P2 ;  /* 0x000000092100780c */ /* 0x000fe200057a1670 */
[-C--:B------:R-:W-:Y:S01]  /*6b90*/  FMUL R135, R135, R8.reuse ;  /* 0x0000000887877220 */ /* 0x080fe20000400000 */
[----:B------:R-:W-:Y:S01]  /*6ba0*/  F2FP.SATFINITE.E4M3.F32.PACK_AB_MERGE_C R139, RZ, R139, RZ ;  /* 0x0000008bff8b723e */ /* 0x000fe200048070ff */
[----:B------:R1:W-:Y:S01]  /*6bb0*/  @!P6 STG.E.U8 desc[UR20][R12.64+0x1], R25 ;  /* 0x000001190c00e986 */ /* 0x0003e2000c101114 */
[C---:B------:R-:W-:Y:S01]  /*6bc0*/  ISETP.LT.OR P6, PT, R33.reuse, 0xa, !P2 ;  /* 0x0000000a2100780c */ /* 0x040fe200057c1670 */
[-C--:B------:R-:W-:Y:S01]  /*6bd0*/  FMUL R130, R130, R8.reuse ;  /* 0x0000000882827220 */ /* 0x080fe20000400000 */
[----:B------:R-:W-:Y:S01]  /*6be0*/  F2FP.SATFINITE.E4M3.F32.PACK_AB_MERGE_C R137, RZ, R137, RZ ;  /* 0x00000089ff89723e */ /* 0x000fe200048070ff */
[----:B------:R-:W-:Y:S01]  /*6bf0*/  @!P1 STG.E.U8 desc[UR20][R14.64+0x8], R141 ;  /* 0x0000088d0e009986 */ /* 0x000fe2000c101114 */
[----:B------:R-:W-:Y:S01]  /*6c00*/  ISETP.LT.OR P1, PT, R33, 0x11, !P0 ;  /* 0x000000112100780c */ /* 0x000fe20004721670 */
[----:B------:R-:W-:Y:S01]  /*6c10*/  FMUL R133, R133, R8 ;  /* 0x0000000885857220 */ /* 0x000fe20000400000 */
[----:B0-----:R-:W-:Y:S01]  /*6c20*/  F2FP.SATFINITE.E4M3.F32.PACK_AB_MERGE_C R5, RZ, R136, RZ ;  /* 0x00000088ff05723e */ /* 0x001fe200048070ff */
[-C--:B------:R-:W-:Y:S01]  /*6c30*/  FMUL R128, R128, R8.reuse ;  /* 0x0000000880807220 */ /* 0x080fe20000400000 */
[----:B------:R-:W-:Y:S01]  /*6c40*/  F2FP.SATFINITE.E4M3.F32.PACK_AB_MERGE_C R135, RZ, R135, RZ ;  /* 0x00000087ff87723e */ /* 0x000fe200048070ff */
[----:B------:R-:W-:Y:S01]  /*6c50*/  FMUL R131, R131, R8 ;  /* 0x0000000883837220 */ /* 0x000fe20000400000 */
[----:B------:R-:W-:Y:S01]  /*6c60*/  F2FP.SATFINITE.E4M3.F32.PACK_AB_MERGE_C R133, RZ, R133, RZ ;  /* 0x00000085ff85723e */ /* 0x000fe200048070ff */
[----:B------:R0:W-:Y:S01]  /*6c70*/  @!P4 STG.E.U8 desc[UR20][R14.64+0x9], R5 ;  /* 0x000009050e00c986 */ /* 0x0001e2000c101114 */
[----:B-1----:R-:W-:Y:S01]  /*6c80*/  F2FP.SATFINITE.E4M3.F32.PACK_AB_MERGE_C R25, RZ, R134, RZ ;  /* 0x00000086ff19723e */ /* 0x002fe200048070ff */
        /* <DEDUP_REMOVED lines=15> */
[-C--:B------:R-:W-:Y:S01]  /*6d80*/  FMUL R125, R125, R8.reuse ;  /* 0x000000087d7d7220 */ /* 0x080fe20000400000 */
[----:B------:R-:W-:Y:S01]  /*6d90*/  FMUL R120, R120, R8 ;  /* 0x0000000878787220 */ /* 0x000fe20000400000 */
[----:B------:R-:W-:Y:S01]  /*6da0*/  F2FP.SATFINITE.E4M3.F32.PACK_AB_MERGE_C R127, RZ, R127, RZ ;  /* 0x0000007fff7f723e */ /* 0x000fe200048070ff */
[----:B------:R0:W-:Y:S01]  /*6db0*/  @!P4 STG.E.U8 desc[UR20][R14.64+0x11], R5 ;  /* 0x000011050e00c986 */ /* 0x0001e2000c101114 */
[----:B-1----:R-:W-:Y:S01]  /*6dc0*/  F2FP.SATFINITE.E4M3.F32.PACK_AB_MERGE_C R25, RZ, R130, RZ ;  /* 0x00000082ff19723e */ /* 0x002fe200048070ff */
[-C--:B------:R-:W-:Y:S01]  /*6dd0*/  FMUL R123, R123, R8.reuse ;  /* 0x000000087b7b7220 */ /* 0x080fe20000400000 */
[C---:B------:R-:W-:Y:S01]  /*6de0*/  ISETP.LT.OR P4, PT, R33.reuse, 0x1a, !P0 ;  /* 0x0000001a2100780c */ /* 0x040fe20004781670 */
[----:B------:R-:W-:Y:S01]  /*6df0*/  @!P5 STG.E.U8 desc[UR20][R12.64+0x10], R135 ;  /* 0x000010870c00d986 */ /* 0x000fe2000c101114 */
[C---:B------:R-:W-:Y:S01]  /*6e00*/  ISETP.LT.OR P5, PT, R33.reuse, 0x19, !P2 ;  /* 0x000000192100780c */ /* 0x040fe200057a1670 */
[-C--:B------:R-:W-:Y:S01]  /*6e10*/  FMUL R118, R118, R8.reuse ;  /* 0x0000000876767220 */ /* 0x080fe20000400000 */
[----:B------:R-:W-:Y:S01]  /*6e20*/  F2FP.SATFINITE.E4M3.F32.PACK_AB_MERGE_C R125, RZ, R125, RZ ;  /* 0x0000007dff7d723e */ /* 0x000fe200048070ff */
[----:B------:R1:W-:Y:S01]  /*6e30*/  @!P6 STG.E.U8 desc[UR20][R12.64+0x11], R25 ;  /* 0x000011190c00e986 */ /* 0x0003e2000c101114 */
[----:B------:R-:W-:Y:S01]  /*6e40*/  ISETP.LT.OR P6, PT, R33, 0x1a, !P2 ;  /* 0x0000001a2100780c */ /* 0x000fe200057c1670 */
        /* <DEDUP_REMOVED lines=8> */
[-C--:B------:R-:W-:Y:S01]  /*6ed0*/  FMUL R114, R114, R8.reuse ;  /* 0x0000000872727220 */ /* 0x080fe20000400000 */
[----:B------:R-:W-:Y:S01]  /*6ee0*/  FMUL R112, R112, R8 ;  /* 0x0000000870707220 */ /* 0x000fe20000400000 */
[----:B-1----:R-:W-:Y:S01]  /*6ef0*/  F2FP.SATFINITE.E4M3.F32.PACK_AB_MERGE_C R25, RZ, R126, RZ ;  /* 0x0000007eff19723e */ /* 0x002fe200048070ff */
[----:B------:R0:W-:Y:S01]  /*6f00*/  @!P4 STG.E.U8 desc[UR20][R14.64+0x19], R5 ;  /* 0x000019050e00c986 */ /* 0x0001e2000c101114 */
[----:B------:R-:W-:Y:S01]  /*6f10*/  ISETP.LT.OR P4, PT, R33, 0x22, !P0 ;  /* 0x000000222100780c */ /* 0x000fe20004781670 */
[-C--:B------:R-:W-:Y:S01]  /*6f20*/  FMUL R117, R117, R8.reuse ;  /* 0x0000000875757220 */ /* 0x080fe20000400000 */
[----:B------:R-:W-:Y:S01]  /*6f30*/  F2FP.SATFINITE.E4M3.F32.PACK_AB_MERGE_C R119, RZ, R119, RZ ;  /* 0x00000077ff77723e */ /* 0x000fe200048070ff */
[----:B------:R-:W-:Y:S01]  /*6f40*/  @!P5 STG.E.U8 desc[UR20][R12.64+0x18], R131 ;  /* 0x000018830c00d986 */ /* 0x000fe2000c101114 */
[----:B------:R-:W-:Y:S01]  /*6f50*/  ISETP.LT.OR P5, PT, R33, 0x21, !P2 ;  /* 0x000000212100780c */ /* 0x000fe200057a1670 */
[----:B------:R-:W-:Y:S01]  /*6f60*/  FMUL R115, R115, R8 ;  /* 0x0000000873737220 */ /* 0x000fe20000400000 */
[----:B------:R-:W-:Y:S01]  /*6f70*/  F2FP.SATFINITE.E4M3.F32.PACK_AB_MERGE_C R27, RZ, R112, RZ ;  /* 0x00000070ff1b723e */ /* 0x000fe200048070ff */
[----:B------:R1:W-:Y:S01]  /*6f80*/  @!P6 STG.E.U8 desc[UR20][R12.64+0x19], R25 ;  /* 0x000019190c00e986 */ /* 0x0003e2000c101114 */
[----:B------:R-:W-:Y:S01]  /*6f90*/  ISETP.LT.OR P6, PT, R33, 0x22, !P2 ;  /* 0x000000222100780c */ /* 0x000fe200057c1670 */
[-C--:B------:R-:W-:Y:S01]  /*6fa0*/  FMUL R110, R110, R8.reuse ;  /* 0x000000086e6e7220 */ /* 0x080fe20000400000 */
[-C--:B------:R-:W-:Y:S01]  /*6fb0*/  FMUL R113, R113, R8.reuse ;  /* 0x0000000871717220 */ /* 0x080fe20000400000 */
        /* <DEDUP_REMOVED lines=39> */
[-C--:B------:R-:W-:Y:S01]  /*7230*/  FMUL R101, R101, R8.reuse ;  /* 0x0000000865657220 */ /* 0x080fe20000400000 */
[----:B------:R-:W-:Y:S01]  /*7240*/  @!P1 STG.E.U8 desc[UR20][R14.64+0x30], R121 ;  /* 0x000030790e009986 */ /* 0x000fe2000c101114 */
[----:B------:R-:W-:Y:S01]  /*7250*/  ISETP.LT.OR P1, PT, R33, 0x39, !P0 ;  /* 0x000000392100780c */ /* 0x000fe20004721670 */
[-C--:B------:R-:W-:Y:S01]  /*7260*/  FMUL R99, R99, R8.reuse ;  /* 0x0000000863637220 */ /* 0x080fe20000400000 */
[----:B------:R-:W-:Y:S01]  /*7270*/  ISETP.LT.OR P0, PT, R33, 0x3a, !P0 ;  /* 0x0000003a2100780c */ /* 0x000fe20004701670 */
[----:B------:R-:W-:Y:S01]  /*7280*/  FMUL R94, R94, R8 ;  /* 0x000000085e5e7220 */ /* 0x000fe20000400000 */
[----:B0-----:R-:W-:Y:S01]  /*7290*/  F2FP.SATFINITE.E4M3.F32.PACK_AB_MERGE_C R5, RZ, R116, RZ ;  /* 0x00000074ff05723e */ /* 0x001fe200048070ff */
[-C--:B------:R-:W-:Y:S01]  /*72a0*/  FMUL R92, R92, R8.reuse ;  /* 0x000000085c5c7220 */ /* 0x080fe20000400000 */
[----:B------:R-:W-:Y:S01]  /*72b0*/  F2FP.SATFINITE.E4M3.F32.PACK_AB_MERGE_C R103, RZ, R103, RZ ;  /* 0x00000067ff67723e */ /* 0x000fe200048070ff */
[----:B------:R-:W-:Y:S01]  /*72c0*/  FMUL R95, R95, R8 ;  /* 0x000000085f5f7220 */ /* 0x000fe20000400000 */
[----:B-1----:R-:W-:Y:S01]  /*72d0*/  F2FP.SATFINITE.E4M3.F32.PACK_AB_MERGE_C R25, RZ, R114, RZ ;  /* 0x00000072ff19723e */ /* 0x002fe200048070ff */
[----:B------:R0:W-:Y:S01]  /*72e0*/  @!P4 STG.E.U8 desc[UR20][R14.64+0x31], R5 ;  /* 0x000031050e00c986 */ /* 0x0001e2000c101114 */
[----:B------:R-:W-:Y:S01]  /*72f0*/  ISETP.LT.OR P4, PT, R33, 0x39, !P2 ;  /* 0x000000392100780c */ /* 0x000fe20005781670 */
[-C--:B------:R-:W-:Y:S01]  /*7300*/  FMUL R97, R97, R8.reuse ;  /* 0x0000000861617220 */ /* 0x080fe20000400000 */
[----:B------:R-:W-:Y:S01]  /*7310*/  ISETP.LT.OR P2, PT, R33, 0x3a, !P2 ;  /* 0x0000003a2100780c */ /* 0x000fe20005741670 */
[----:B------:R-:W-:Y:S01]  /*7320*/  @!P5 STG.E.U8 desc[UR20][R12.64+0x30], R119 ;  /* 0x000030770c00d986 */ /* 0x000fe2000c101114 */
[----:B------:R-:W-:Y:S01]  /*7330*/  F2FP.SATFINITE.E4M3.F32.PACK_AB_MERGE_C R101, RZ, R101, RZ ;  /* 0x00000065ff65723e */ /* 0x000fe200048070ff */
[-C--:B------:R-:W-:Y:S01]  /*7340*/  FMUL R90, R90, R8.reuse ;  /* 0x000000085a5a7220 */ /* 0x080fe20000400000 */
[----:B------:R-:W-:Y:S01]  /*7350*/  F2FP.SATFINITE.E4M3.F32.PACK_AB_MERGE_C R99, RZ, R99, RZ ;  /* 0x00000063ff63723e */ /* 0x000fe200048070ff */
[----:B------:R-:W-:Y:S01]  /*7360*/  @!P6 STG.E.U8 desc[UR20][R12.64+0x31], R25 ;  /* 0x000031190c00e986 */ /* 0x000fe2000c101114 */
[----:B------:R-:W-:Y:S01]  /*7370*/  F2FP.SATFINITE.E4M3.F32.PACK_AB_MERGE_C R95, RZ, R95, RZ ;  /* 0x0000005fff5f723e */ /* 0x000fe200048070ff */
[-C--:B------:R-:W-:Y:S01]  /*7380*/  FMUL R22, R22, R8.reuse ;  /* 0x0000000816167220 */ /* 0x080fe20000400000 */
[-C--:B------:R-:W-:Y:S01]  /*7390*/  FMUL R93, R93, R8.reuse ;  /* 0x000000085d5d7220 */ /* 0x080fe20000400000 */
[----:B------:R-:W-:Y:S01]  /*73a0*/  @!P0 STG.E.U8 desc[UR20][R14.64+0x39], R27 ;  /* 0x0000391b0e008986 */ /* 0x000fe2000c101114 */
[----:B------:R-:W-:Y:S01]  /*73b0*/  ISETP.GE.AND P0, PT, R34, 0x81, PT ;  /* 0x000000812200780c */ /* 0x000fe20003f06270 */
[----:B------:R-:W-:Y:S01]  /*73c0*/  FMUL R91, R91, R8 ;  /* 0x000000085b5b7220 */ /* 0x000fe20000400000 */
[----:B0-----:R-:W-:Y:S01]  /*73d0*/  F2FP.SATFINITE.E4M3.F32.PACK_AB_MERGE_C R5, RZ, R110, RZ ;  /* 0x0000006eff05723e */ /* 0x001fe200048070ff */
[----:B------:R0:W-:Y:S01]  /*73e0*/  @!P1 STG.E.U8 desc[UR20][R14.64+0x38], R117 ;  /* 0x000038750e009986 */ /* 0x0001e2000c101114 */
[C---:B------:R-:W-:Y:S01]  /*73f0*/  ISETP.LT.OR P6, PT, R33.reuse, 0x1, !P0 ;  /* 0x000000012100780c */ /* 0x040fe200047c1670 */
[-C--:B------:R-:W-:Y:S01]  /*7400*/  FMUL R88, R88, R8.reuse ;  /* 0x0000000858587220 */ /* 0x080fe20000400000 */
[----:B------:R-:W-:Y:S01]  /*7410*/  ISETP.LT.OR P5, PT, R33, 0x2, !P0 ;  /* 0x000000022100780c */ /* 0x000fe200047a1670 */
[----:B------:R-:W-:Y:S01]  /*7420*/  @!P4 STG.E.U8 desc[UR20][R12.64+0x38], R115 ;  /* 0x000038730c00c986 */ /* 0x000fe2000c101114 */
[----:B------:R-:W-:Y:S01]  /*7430*/  ISETP.GE.AND P1, PT, R34, 0x89, PT ;  /* 0x000000892200780c */ /* 0x000fe20003f26270 */
[-C--:B------:R-:W-:Y:S01]  /*7440*/  FMUL R21, R21, R8.reuse ;  /* 0x0000000815157220 */ /* 0x080fe20000400000 */
[----:B------:R-:W-:Y:S01]  /*7450*/  F2FP.SATFINITE.E4M3.F32.PACK_AB_MERGE_C R97, RZ, R97, RZ ;  /* 0x00000061ff61723e */ /* 0x000fe200048070ff */
[----:B------:R1:W-:Y:S01]  /*7460*/  @!P2 STG.E.U8 desc[UR20][R12.64+0x39], R5 ;  /* 0x000039050c00a986 */ /* 0x0003e2000c101114 */
[----:B------:R-:W-:Y:S01]  /*7470*/  ISETP.LT.OR P4, PT, R33, 0x1, !P1 ;  /* 0x000000012100780c */ /* 0x000fe20004f81670 */
[-C--:B------:R-:W-:Y:S01]  /*7480*/  FMUL R89, R89, R8.reuse ;  /* 0x0000000859597220 */ /* 0x080fe20000400000 */
[----:B------:R-:W-:Y:S01]  /*7490*/  ISETP.LT.OR P2, PT, R33, 0xa, !P0 ;  /* 0x0000000a2100780c */ /* 0x000fe20004741670 */
[----:B------:R-:W-:Y:S01]  /*74a0*/  FMUL R23, R23, R8 ;  /* 0x0000000817177220 */ /* 0x000fe20000400000 */
[----:B0-----:R-:W-:Y:S01]  /*74b0*/  F2FP.SATFINITE.E4M3.F32.PACK_AB_MERGE_C R15, RZ, R108, RZ ;  /* 0x0000006cff0f723e */ /* 0x001fe200048070ff */
[----:B------:R-:W-:Y:S01]  /*74c0*/  @!P6 STG.E.U8 desc[UR20][R10.64], R113 ;  /* 0x000000710a00e986 */ /* 0x000fe2000c101114 */
[C---:B------:R-:W-:Y:S01]  /*74d0*/  ISETP.LT.OR P6, PT, R33.reuse, 0x2, !P1 ;  /* 0x000000022100780c */ /* 0x040fe20004fc1670 */
[-C--:B------:R-:W-:Y:S01]  /*74e0*/  FMUL R20, R20, R8.reuse ;  /* 0x0000000814147220 */ /* 0x080fe20000400000 */
[----:B------:R-:W-:Y:S01]  /*74f0*/  F2FP.SATFINITE.E4M3.F32.PACK_AB_MERGE_C R93, RZ, R93, RZ ;  /* 0x0000005dff5d723e */ /* 0x000fe200048070ff */
[----:B------:R-:W-:Y:S01]  /*7500*/  @!P5 STG.E.U8 desc[UR20][R10.64+0x1], R15 ;  /* 0x0000010f0a00d986 */ /* 0x000fe2000c101114 */
[----:B------:R-:W-:Y:S01]  /*7510*/  ISETP.LT.OR P5, PT, R33, 0x9, !P0 ;  /* 0x000000092100780c */ /* 0x000fe200047a1670 */
[----:B------:R-:W-:Y:S01]  /*7520*/  FMUL R17, R17, R8 ;  /* 0x0000000811117220 */ /* 0x000fe20000400000 */
[----:B-1----:R-:W-:Y:S01]  /*7530*/  F2FP.SATFINITE.E4M3.F32.PACK_AB_MERGE_C R5, RZ, R106, RZ ;  /* 0x0000006aff05723e */ /* 0x002fe200048070ff */
[----:B------:R-:W-:Y:S01]  /*7540*/  @!P4 STG.E.U8 desc[UR20][R6.64], R111 ;  /* 0x0000006f0600c986 */ /* 0x000fe2000c101114 */
[----:B------:R-:W-:Y:S01]  /*7550*/  F2FP.SATFINITE.E4M3.F32.PACK_AB_MERGE_C R13, RZ, R104, RZ ;  /* 0x00000068ff0d723e */ /* 0x000fe200048070ff */
[-C--:B------:R-:W-:Y:S01]  /*7560*/  FMUL R16, R16, R8.reuse ;  /* 0x0000000810107220 */ /* 0x080fe20000400000 */
[----:B------:R-:W-:Y:S01]  /*7570*/  ISETP.LT.OR P4, PT, R33, 0x9, !P1 ;  /* 0x000000092100780c */ /* 0x000fe20004f81670 */
[-C--:B------:R-:W-:Y:S01]  /*7580*/  FMUL R19, R19, R8.reuse ;  /* 0x0000000813137220 */ /* 0x080fe20000400000 */
[----:B------:R-:W-:Y:S01]  /*7590*/  F2FP.SATFINITE.E4M3.F32.PACK_AB_MERGE_C R91, RZ, R91, RZ ;  /* 0x0000005bff5b723e */ /* 0x000fe200048070ff */
[----:B------:R0:W-:Y:S01]  /*75a0*/  @!P6 STG.E.U8 desc[UR20][R6.64+0x1], R5 ;  /* 0x000001050600e986 */ /* 0x0001e2000c101114 */
[C---:B------:R-:W-:Y:S01]  /*75b0*/  ISETP.LT.OR P6, PT, R33.reuse, 0xa, !P1 ;  /* 0x0000000a2100780c */ /* 0x040fe20004fc1670 */
[----:B------:R-:W-:Y:S01]  /*75c0*/  FMUL R18, R18, R8 ;  /* 0x0000000812127220 */ /* 0x000fe20000400000 */
[----:B------:R-:W-:Y:S01]  /*75d0*/  F2FP.SATFINITE.E4M3.F32.PACK_AB_MERGE_C R21, RZ, R21, RZ ;  /* 0x00000015ff15723e */ /* 0x000fe200048070ff */
[----:B------:R1:W-:Y:S01]  /*75e0*/  @!P2 STG.E.U8 desc[UR20][R10.64+0x9], R13 ;  /* 0x0000090d0a00a986 */ /* 0x0003e2000c101114 */
[----:B------:R-:W-:-:S02]  /*75f0*/  ISETP.LT.OR P2, PT, R33, 0x12, !P0 ;  /* 0x000000122100780c */ /* 0x000fc40004741670 */
[----:B------:R-:W-:Y:S01]  /*7600*/  F2FP.SATFINITE.E4M3.F32.PACK_AB_MERGE_C R89, RZ, R89, RZ ;  /* 0x00000059ff59723e */ /* 0x000fe200048070ff */
[----:B------:R-:W-:Y:S01]  /*7610*/  @!P5 STG.E.U8 desc[UR20][R10.64+0x8], R107 ;  /* 0x0000086b0a00d986 */ /* 0x000fe2000c101114 */
[C---:B------:R-:W-:Y:S02]  /*7620*/  ISETP.LT.OR P5, PT, R33.reuse, 0x11, !P0 ;  /* 0x000000112100780c */ /* 0x040fe400047a1670 */
[----:B------:R-:W-:Y:S01]  /*7630*/  F2FP.SATFINITE.E4M3.F32.PACK_AB_MERGE_C R23, RZ, R23, RZ ;  /* 0x00000017ff17723e */ /* 0x000fe200048070ff */
[----:B------:R-:W-:Y:S01]  /*7640*/  @!P4 STG.E.U8 desc[UR20][R6.64+0x8], R109 ;  /* 0x0000086d0600c986 */ /* 0x000fe2000c101114 */
[----:B0-----:R-:W-:Y:S02]  /*7650*/  F2FP.SATFINITE.E4M3.F32.PACK_AB_MERGE_C R5, RZ, R102, RZ ;  /* 0x00000066ff05723e */ /* 0x001fe400048070ff */
[C---:B------:R-:W-:Y:S02]  /*7660*/  ISETP.LT.OR P4, PT, R33.reuse, 0x11, !P1 ;  /* 0x000000112100780c */ /* 0x040fe40004f81670 */
[----:B-1----:R-:W-:Y:S01]  /*7670*/  F2FP.SATFINITE.E4M3.F32.PACK_AB_MERGE_C R13, RZ, R98, RZ ;  /* 0x00000062ff0d723e */ /* 0x002fe200048070ff */
[----:B------:R0:W-:Y:S01]  /*7680*/  @!P6 STG.E.U8 desc[UR20][R6.64+0x9], R5 ;  /* 0x000009050600e986 */ /* 0x0001e2000c101114 */
[----:B------:R-:W-:-:S02]  /*7690*/  ISETP.LT.OR P6, PT, R33, 0x12, !P1 ;  /* 0x000000122100780c */ /* 0x000fc40004fc1670 */
[----:B------:R-:W-:Y:S01]  /*76a0*/  F2FP.SATFINITE.E4M3.F32.PACK_AB_MERGE_C R17, RZ, R17, RZ ;  /* 0x00000011ff11723e */ /* 0x000fe200048070ff */
[----:B------:R1:W-:Y:S01]  /*76b0*/  @!P2 STG.E.U8 desc[UR20][R10.64+0x11], R13 ;  /* 0x0000110d0a00a986 */ /* 0x0003e2000c101114 */
[C---:B------:R-:W-:Y:S02]  /*76c0*/  ISETP.LT.OR P2, PT, R33.reuse, 0x1a, !P0 ;  /* 0x0000001a2100780c */ /* 0x040fe40004741670 */
[----:B------:R-:W-:Y:S01]  /*76d0*/  F2FP.SATFINITE.E4M3.F32.PACK_AB_MERGE_C R19, RZ, R19, RZ ;  /* 0x00000013ff13723e */ /* 0x000fe200048070ff */
[----:B------:R-:W-:Y:S01]  /*76e0*/  @!P5 STG.E.U8 desc[UR20][R10.64+0x10], R105 ;  /* 0x000010690a00d986 */ /* 0x000fe2000c101114 */
[----:B------:R-:W-:Y:S02]  /*76f0*/  ISETP.LT.OR P5, PT, R33, 0x19, !P0 ;  /* 0x000000192100780c */ /* 0x000fe400047a1670 */
[----:B------:R-:W-:Y:S01]  /*7700*/  F2FP.SATFINITE.E4M3.F32.PACK_AB_MERGE_C R15, RZ, R18, RZ ;  /* 0x00000012ff0f723e */ /* 0x000fe200048070ff */
[----:B------:R-:W-:Y:S01]  /*7710*/  @!P4 STG.E.U8 desc[UR20][R6.64+0x10], R103 ;  /* 0x000010670600c986 */ /* 0x000fe2000c101114 */
[----:B0-----:R-:W-:-:S02]  /*7720*/  F2FP.SATFINITE.E4M3.F32.PACK_AB_MERGE_C R5, RZ, R100, RZ ;  /* 0x00000064ff05723e */ /* 0x001fc400048070ff */
[C---:B------:R-:W-:Y:S02]  /*7730*/  ISETP.LT.OR P4, PT, R33.reuse, 0x19, !P1 ;  /* 0x000000192100780c */ /* 0x040fe40004f81670 */
[----:B-1----:R-:W-:Y:S01]  /*7740*/  F2FP.SATFINITE.E4M3.F32.PACK_AB_MERGE_C R13, RZ, R96, RZ ;  /* 0x00000060ff0d723e */ /* 0x002fe200048070ff */
[----:B------:R0:W-:Y:S01]  /*7750*/  @!P6 STG.E.U8 desc[UR20][R6.64+0x11], R5 ;  /* 0x000011050600e986 */ /* 0x0001e2000c101114 */
[----:B------:R-:W-:-:S03]  /*7760*/  ISETP.LT.OR P6, PT, R33, 0x1a, !P1 ;  /* 0x0000001a2100780c */ /* 0x000fc60004fc1670 */
[----:B------:R1:W-:Y:S01]  /*7770*/  @!P2 STG.E.U8 desc[UR20][R10.64+0x19], R13 ;  /* 0x0000190d0a00a986 */ /* 0x0003e2000c101114 */
[----:B------:R-:W-:-:S03]  /*7780*/  ISETP.LT.OR P2, PT, R33, 0x22, !P0 ;  /* 0x000000222100780c */ /* 0x000fc60004741670 */
[----:B------:R-:W-:Y:S01]  /*7790*/  @!P5 STG.E.U8 desc[UR20][R10.64+0x18], R101 ;  /* 0x000018650a00d986 */ /* 0x000fe2000c101114 */
[C---:B------:R-:W-:Y:S02]  /*77a0*/  ISETP.LT.OR P5, PT, R33.reuse, 0x21, !P0 ;  /* 0x000000212100780c */ /* 0x040fe400047a1670 */
[----:B0-----:R-:W-:Y:S01]  /*77b0*/  F2FP.SATFINITE.E4M3.F32.PACK_AB_MERGE_C R5, RZ, R94, RZ ;  /* 0x0000005eff05723e */ /* 0x001fe200048070ff */
[----:B------:R-:W-:Y:S01]  /*77c0*/  @!P4 STG.E.U8 desc[UR20][R6.64+0x18], R99 ;  /* 0x000018630600c986 */ /* 0x000fe2000c101114 */
        /* <DEDUP_REMOVED lines=25> */
[C---:B------:R-:W-:Y:S02]  /*7960*/  ISETP.LT.OR P2, PT, R33.reuse, 0x39, !P0 ;  /* 0x000000392100780c */ /* 0x040fe40004741670 */
[C---:B------:R-:W-:Y:S01]  /*7970*/  ISETP.LT.OR P0, PT, R33.reuse, 0x3a, !P0 ;  /* 0x0000003a2100780c */ /* 0x040fe20004701670 */
[----:B------:R1:W-:Y:S01]  /*7980*/  @!P5 STG.E.U8 desc[UR20][R10.64+0x30], R89 ;  /* 0x000030590a00d986 */ /* 0x0003e2000c101114 */
[C---:B------:R-:W-:Y:S02]  /*7990*/  ISETP.LT.OR P5, PT, R33.reuse, 0x39, !P1 ;  /* 0x000000392100780c */ /* 0x040fe40004fa1670 */
[----:B------:R-:W-:Y:S01]  /*79a0*/  ISETP.LT.OR P1, PT, R33, 0x3a, !P1 ;  /* 0x0000003a2100780c */ /* 0x000fe20004f21670 */
[----:B------:R1:W-:Y:S01]  /*79b0*/  @!P4 STG.E.U8 desc[UR20][R6.64+0x30], R23 ;  /* 0x000030170600c986 */ /* 0x0003e2000c101114 */
[----:B0-----:R-:W-:-:S05]  /*79c0*/  F2FP.SATFINITE.E4M3.F32.PACK_AB_MERGE_C R5, RZ, R20, RZ ;  /* 0x00000014ff05723e */ /* 0x001fca00048070ff */
[----:B------:R1:W-:Y:S04]  /*79d0*/  @!P6 STG.E.U8 desc[UR20][R6.64+0x31], R5 ;  /* 0x000031050600e986 */ /* 0x0003e8000c101114 */
[----:B------:R1:W-:Y:S04]  /*79e0*/  @!P2 STG.E.U8 desc[UR20][R10.64+0x38], R17 ;  /* 0x000038110a00a986 */ /* 0x0003e8000c101114 */
[----:B------:R1:W-:Y:S04]  /*79f0*/  @!P0 STG.E.U8 desc[UR20][R10.64+0x39], R13 ;  /* 0x0000390d0a008986 */ /* 0x0003e8000c101114 */
[----:B------:R1:W-:Y:S04]  /*7a00*/  @!P5 STG.E.U8 desc[UR20][R6.64+0x38], R19 ;  /* 0x000038130600d986 */ /* 0x0003e8000c101114 */
[----:B------:R1:W-:Y:S02]  /*7a10*/  @!P1 STG.E.U8 desc[UR20][R6.64+0x39], R15 ;  /* 0x0000390f06009986 */ /* 0x0003e4000c101114 */
.L_x_161:
[----:B------:R-:W-:Y:S05]  /*7a20*/  BSYNC B0 ;  /* 0x0000000000007941 */ /* 0x000fea0003800000 */
.L_x_31:
[----:B------:R-:W-:Y:S01]  /*7a30*/  ULDC UR6, c[0x0][0xc] ;  /* 0x0000030000067ab9 */ /* 0x000fe20000000800 */
[----:B------:R-:W-:Y:S01]  /*7a40*/  ULDC UR7, c[0x0][0x10] ;  /* 0x0000040000077ab9 */ /* 0x000fe20000000800 */
[----:B01---5:R-:W0:Y:S01]  /*7a50*/  LDC R5, c[0x0][0x14] ;  /* 0x00000500ff057b82 */ /* 0x023e220000000800 */
[----:B------:R-:W-:Y:S01]  /*7a60*/  UIMAD.WIDE.U32 UR6, UR6, UR7, URZ ;  /* 0x00000007060672a5 */ /* 0x000fe2000f8e003f */
[----:B------:R-:W-:Y:S01]  /*7a70*/  PRMT R6, RZ, 0x7610, R6 ;  /* 0x00007610ff067816 */ /* 0x000fe20000000006 */
[----:B------:R-:W-:-:S04]  /*7a80*/  IMAD.MOV.U32 R7, RZ, RZ, -0x1 ;  /* 0xffffffffff077424 */ /* 0x000fc800078e00ff */
[----:B0-----:R-:W-:-:S04]  /*7a90*/  IMAD.WIDE.U32 R2, R5, UR6, R2 ;  /* 0x0000000605027c25 */ /* 0x001fc8000f8e0002 */
[----:B------:R-:W-:Y:S01]  /*7aa0*/  IMAD R5, R5, UR7, RZ ;  /* 0x0000000705057c24 */ /* 0x000fe2000f8e02ff */
[----:B------:R-:W-:Y:S02]  /*7ab0*/  ULDC.64 UR6, c[0x0][0x650] ;  /* 0x0001940000067ab9 */ /* 0x000fe40000000a00 */
[----:B------:R-:W-:Y:S01]  /*7ac0*/  ISETP.GE.U32.AND P0, PT, R2, UR6, PT ;  /* 0x0000000602007c0c */ /* 0x000fe2000bf06070 */
[----:B------:R-:W-:Y:S02]  /*7ad0*/  IMAD.IADD R3, R3, 0x1, R5 ;  /* 0x0000000103037824 */ /* 0x000fe400078e0205 */
[----:B------:R-:W-:-:S03]  /*7ae0*/  IMAD.MOV.U32 R5, RZ, RZ, -0x1 ;  /* 0xffffffffff057424 */ /* 0x000fc600078e00ff */
[----:B------:R-:W-:-:S13]  /*7af0*/  ISETP.GE.U32.AND.EX P0, PT, R3, UR7, PT, P0 ;  /* 0x0000000703007c0c */ /* 0x000fda000bf06100 */
[----:B------:R-:W-:Y:S05]  /*7b00*/  @P0 BRA `(.L_x_162) ;  /* 0x0000000400600947 */ /* 0x000fea0003800000 */
[----:B------:R-:W0:Y:S01]  /*7b10*/  S2R R20, SR_CTAID.X ;  /* 0x0000000000147919 */ /* 0x000e220000002500 */
[----:B------:R-:W1:Y:S01]  /*7b20*/  LDC.64 R14, c[0x0][0x628] ;  /* 0x00018a00ff0e7b82 */ /* 0x000e620000000a00 */
[----:B------:R-:W-:Y:S01]  /*7b30*/  ULDC UR6, c[0x0][0x150] ;  /* 0x0000540000067ab9 */ /* 0x000fe20000000800 */
[----:B--234-:R-:W-:Y:S01]  /*7b40*/  IMAD.MOV.U32 R12, RZ, RZ, R2 ;  /* 0x000000ffff0c7224 */ /* 0x01cfe200078e0002 */
[----:B------:R-:W2:Y:S01]  /*7b50*/  S2R R22, SR_CTAID.Y ;  /* 0x0000000000167919 */ /* 0x000ea20000002600 */
[----:B------:R-:W-:-:S04]  /*7b60*/  IMAD.MOV.U32 R13, RZ, RZ, R3 ;  /* 0x000000ffff0d7224 */ /* 0x000fc800078e0003 */
[----:B------:R-:W3:Y:S08]  /*7b70*/  LDC R23, c[0x0][0x144] ;  /* 0x00005100ff177b82 */ /* 0x000ef00000000800 */
[----:B------:R-:W4:Y:S08]  /*7b80*/  LDC R16, c[0x0][0x630] ;  /* 0x00018c00ff107b82 */ /* 0x000f300000000800 */
[----:B------:R-:W2:Y:S01]  /*7b90*/  LDC.64 R18, c[0x0][0x620] ;  /* 0x00018800ff127b82 */ /* 0x000ea20000000a00 */
[----:B-1----:R-:W-:-:S04]  /*7ba0*/  ISETP.NE.U32.AND P0, PT, R14, RZ, PT ;  /* 0x000000ff0e00720c */ /* 0x002fc80003f05070 */
[----:B------:R-:W-:Y:S02]  /*7bb0*/  ISETP.NE.AND.EX P0, PT, R15, RZ, PT, P0 ;  /* 0x000000ff0f00720c */ /* 0x000fe40003f05300 */
[----:B0-----:R-:W-:-:S05]  /*7bc0*/  I2FP.F32.U32 R5, R20 ;  /* 0x0000001400057245 */ /* 0x001fca0000201000 */
[----:B------:R-:W-:-:S04]  /*7bd0*/  FMUL R5, R5, UR6 ;  /* 0x0000000605057c20 */ /* 0x000fc80008400000 */
[----:B------:R0:W1:Y:S02]  /*7be0*/  F2I.U32.TRUNC.NTZ R21, R5 ;  /* 0x0000000500157305 */ /* 0x000064000020f000 */
[----:B---34-:R-:W-:Y:S05]  /*7bf0*/  @!P0 BRA `(.L_x_163) ;  /* 0x0000000000288947 */ /* 0x018fea0003800000 */
[----:B0-----:R-:W0:Y:S02]  /*7c00*/  LDC R5, c[0x0][0x634] ;  /* 0x00018d00ff057b82 */ /* 0x001e240000000800 */
        /* <DEDUP_REMOVED lines=9> */
.L_x_163:
[-CC-:B------:R-:W-:Y:S01]  /*7ca0*/  SHF.R.U64 R17, R12, R16.reuse, R13.reuse ;  /* 0x000000100c117219 */ /* 0x180fe2000000120d */
[----:B------:R-:W3:Y:S01]  /*7cb0*/  LDC.64 R28, c[0x0][0x640] ;  /* 0x00019000ff1c7b82 */ /* 0x000ee20000000a00 */
[----:B0-----:R-:W-:Y:S01]  /*7cc0*/  SHF.R.U32.HI R5, RZ, R16, R13 ;  /* 0x00000010ff057219 */ /* 0x001fe2000001160d */
[----:B-1----:R-:W-:Y:S01]  /*7cd0*/  IMAD.MOV R21, RZ, RZ, -R21 ;  /* 0x000000ffff157224 */ /* 0x002fe200078e0a15 */
[----:B------:R-:W-:Y:S01]  /*7ce0*/  IADD3 R11, P0, RZ, -R17, RZ ;  /* 0x80000011ff0b7210 */ /* 0x000fe20007f1e0ff */
[----:B------:R-:W-:Y:S02]  /*7cf0*/  ULDC UR6, c[0x0][0x154] ;  /* 0x0000550000067ab9 */ /* 0x000fe40000000800 */
[----:B------:R-:W-:Y:S02]  /*7d00*/  IMAD R23, R23, R21, R20 ;  /* 0x0000001517177224 */ /* 0x000fe400078e0214 */
[----:B------:R-:W0:Y:S01]  /*7d10*/  LDC R12, c[0x0][0x618] ;  /* 0x00018600ff0c7b82 */ /* 0x000e220000000800 */
[----:B------:R-:W-:-:S02]  /*7d20*/  IMAD.X R5, RZ, RZ, ~R5, P0 ;  /* 0x000000ffff057224 */ /* 0x000fc400000e0e05 */
[----:B--2---:R-:W-:-:S04]  /*7d30*/  IMAD.WIDE.U32 R6, R11, R18, R2 ;  /* 0x000000120b067225 */ /* 0x004fc800078e0002 */
[----:B------:R-:W-:Y:S01]  /*7d40*/  IMAD R10, R5, R18, RZ ;  /* 0x00000012050a7224 */ /* 0x000fe200078e02ff */
[----:B------:R-:W1:Y:S03]  /*7d50*/  LDC R24, c[0x0][0x608] ;  /* 0x00018200ff187b82 */ /* 0x000e660000000800 */
[----:B------:R-:W-:Y:S02]  /*7d60*/  IMAD R5, R11, R19, R10 ;  /* 0x000000130b057224 */ /* 0x000fe400078e020a */
[----:B------:R-:W-:Y:S02]  /*7d70*/  IMAD.MOV.U32 R11, RZ, RZ, 0x1 ;  /* 0x00000001ff0b7424 */ /* 0x000fe400078e00ff */
[----:B------:R-:W-:Y:S01]  /*7d80*/  IMAD.IADD R5, R7, 0x1, R5 ;  /* 0x0000000107057824 */ /* 0x000fe200078e0205 */
[----:B------:R-:W2:Y:S01]  /*7d90*/  LDC R26, c[0x0][0x658] ;  /* 0x00019600ff1a7b82 */ /* 0x000ea20000000800 */
[----:B------:R-:W-:-:S02]  /*7da0*/  I2FP.F32.U32 R7, R22 ;  /* 0x0000001600077245 */ /* 0x000fc40000201000 */
[----:B---3--:R-:W-:-:S03]  /*7db0*/  ISETP.NE.U32.AND P0, PT, R28, RZ, PT ;  /* 0x000000ff1c00720c */ /* 0x008fc60003f05070 */
[----:B------:R-:W-:Y:S01]  /*7dc0*/  FMUL R10, R7, UR6 ;  /* 0x00000006070a7c20 */ /* 0x000fe20008400000 */
[----:B------:R-:W-:Y:S01]  /*7dd0*/  ISETP.NE.AND.EX P0, PT, R29, RZ, PT, P0 ;  /* 0x000000ff1d00720c */ /* 0x000fe20003f05300 */
[----:B------:R-:W3:Y:S01]  /*7de0*/  LDC R21, c[0x0][0x148] ;  /* 0x00005200ff157b82 */ /* 0x000ee20000000800 */
[-CC-:B0-----:R-:W-:Y:S01]  /*7df0*/  SHF.R.U64 R16, R6, R12.reuse, R5.reuse ;  /* 0x0000000c06107219 */ /* 0x181fe20000001205 */
[----:B------:R0:W4:Y:S01]  /*7e00*/  F2I.U32.TRUNC.NTZ R18, R10 ;  /* 0x0000000a00127305 */ /* 0x000122000020f000 */
[----:B------:R-:W-:Y:S01]  /*7e10*/  SHF.R.U32.HI R5, RZ, R12, R5 ;  /* 0x0000000cff057219 */ /* 0x000fe20000011605 */
[----:B------:R-:W-:-:S04]  /*7e20*/  IMAD.MOV.U32 R7, RZ, RZ, -0x1 ;  /* 0xffffffffff077424 */ /* 0x000fc800078e00ff */
[----:B------:R-:W0:Y:S01]  /*7e30*/  LDC R20, c[0x0][0x600] ;  /* 0x00018000ff147b82 */ /* 0x000e220000000800 */
[-CC-:B-1----:R-:W-:Y:S02]  /*7e40*/  SHF.R.U64 R14, R16, R24.reuse, R5.reuse ;  /* 0x00000018100e7219 */ /* 0x182fe40000001205 */
[----:B------:R-:W-:-:S05]  /*7e50*/  SHF.R.U32.HI R5, RZ, R24, R5 ;  /* 0x00000018ff057219 */ /* 0x000fca0000011605 */
[----:B------:R-:W1:Y:S01]  /*7e60*/  LDC R27, c[0x0][0x648] ;  /* 0x00019200ff1b7b82 */ /* 0x000e620000000800 */
[-C--:B--2---:R-:W-:Y:S02]  /*7e70*/  SHF.L.U32 R6, R7, R26.reuse, RZ ;  /* 0x0000001a07067219 */ /* 0x084fe400000006ff */
[-CC-:B------:R-:W-:Y:S02]  /*7e80*/  SHF.R.U64 R19, R14, R26.reuse, R5.reuse ;  /* 0x0000001a0e137219 */ /* 0x180fe40000001205 */
[----:B------:R-:W-:Y:S02]  /*7e90*/  SHF.R.U32.HI R7, RZ, R26, R5 ;  /* 0x0000001aff077219 */ /* 0x000fe40000011605 */
[----:B------:R-:W-:Y:S01]  /*7ea0*/  LOP3.LUT R25, RZ, R6, RZ, 0x33, !PT ;  /* 0x00000006ff197212 */ /* 0x000fe200078e33ff */
[----:B------:R-:W2:Y:S01]  /*7eb0*/  LDC R30, c[0x0][0x638] ;  /* 0x00018e00ff1e7b82 */ /* 0x000ea20000000800 */
[----:B------:R-:W-:Y:S01]  /*7ec0*/  SHF.L.U32 R26, R11, R26, RZ ;  /* 0x0000001a0b1a7219 */ /* 0x000fe200000006ff */
[----:B------:R-:W-:-:S06]  /*7ed0*/  IMAD.MOV.U32 R6, RZ, RZ, R19 ;  /* 0x000000ffff067224 */ /* 0x000fcc00078e0013 */
[----:B------:R-:W0:Y:S01]  /*7ee0*/  LDC R31, c[0x0][0x610] ;  /* 0x00018400ff1f7b82 */ /* 0x000e220000000800 */
[----:B----4-:R-:W-:Y:S05]  /*7ef0*/  @!P0 BRA `(.L_x_164) ;  /* 0x0000000000288947 */ /* 0x010fea0003800000 */
[----:B------:R-:W4:Y:S02]  /*7f00*/  LDC R6, c[0x0][0x64c] ;  /* 0x00019300ff067b82 */ /* 0x000f240000000800 */
[----:B----4-:R-:W-:-:S05]  /*7f10*/  IADD3 R5, P0, R19, R6, RZ ;  /* 0x0000000613057210 */ /* 0x010fca0007f1e0ff */
[----:B------:R-:W-:-:S04]  /*7f20*/  IMAD.X R15, RZ, RZ, R7, P0 ;  /* 0x000000ffff0f7224 */ /* 0x000fc800000e0607 */
[----:B------:R-:W-:-:S04]  /*7f30*/  IMAD.WIDE.U32 R6, R15, R28, RZ ;  /* 0x0000001c0f067225 */ /* 0x000fc800078e00ff */
[----:B0-----:R-:W-:-:S04]  /*7f40*/  IMAD.WIDE.U32 R10, P0, R5, R29, R6 ;  /* 0x0000001d050a7225 */ /* 0x001fc80007800006 */
[----:B------:R-:W-:-:S04]  /*7f50*/  IMAD.WIDE.U32 R6, R5, R28, RZ ;  /* 0x0000001c05067225 */ /* 0x000fc800078e00ff */
[----:B------:R-:W-:Y:S01]  /*7f60*/  IMAD.X R13, RZ, RZ, RZ, P0 ;  /* 0x000000ffff0d7224 */ /* 0x000fe200000e06ff */
[----:B------:R-:W-:Y:S01]  /*7f70*/  IADD3 RZ, P0, R7, R10, RZ ;  /* 0x0000000a07ff7210 */ /* 0x000fe20007f1e0ff */
[----:B------:R-:W-:-:S04]  /*7f80*/  IMAD.MOV.U32 R12, RZ, RZ, R11 ;  /* 0x000000ffff0c7224 */ /* 0x000fc800078e000b */
[----:B------:R-:W-:-:S08]  /*7f90*/  IMAD.WIDE.U32.X R6, R15, R29, R12, P0 ;  /* 0x0000001d0f067225 */ /* 0x000fd000000e040c */
.L_x_164:
[----:B-1----:R-:W-:Y:S01]  /*7fa0*/  SHF.R.U64 R5, R6, R27, R7 ;  /* 0x0000001b06057219 */ /* 0x002fe20000001207 */
[----:B0-----:R-:W-:Y:S01]  /*7fb0*/  VIADD R7, R20, 0xffffffff ;  /* 0xffffffff14077836 */ /* 0x001fe20000000000 */
[----:B------:R-:W-:Y:S01]  /*7fc0*/  LOP3.LUT R32, R14, R25, RZ, 0xc0, !PT ;  /* 0x000000190e207212 */ /* 0x000fe200078ec0ff */
[----:B------:R-:W-:Y:S02]  /*7fd0*/  IMAD.MOV R18, RZ, RZ, -R18 ;  /* 0x000000ffff127224 */ /* 0x000fe400078e0a12 */
[----:B------:R-:W-:Y:S01]  /*7fe0*/  IMAD.MOV R6, RZ, RZ, -R5 ;  /* 0x000000ffff067224 */ /* 0x000fe200078e0a05 */
[----:B------:R-:W-:Y:S01]  /*7ff0*/  LOP3.LUT R16, R16, R7, RZ, 0xc0, !PT ;  /* 0x0000000710107212 */ /* 0x000fe200078ec0ff */
[----:B------:R-:W-:Y:S02]  /*8000*/  IMAD R32, R26, R5, R32 ;  /* 0x000000051a207224 */ /* 0x000fe400078e0220 */
[----:B---3--:R-:W-:Y:S02]  /*8010*/  @P3 IMAD R23, R21, R18, R22 ;  /* 0x0000001215173224 */ /* 0x008fe400078e0216 */
[----:B--2---:R-:W-:-:S02]  /*8020*/  IMAD R5, R6, R30, R19 ;  /* 0x0000001e06057224 */ /* 0x004fc400078e0213 */
[----:B------:R-:W-:Y:S02]  /*8030*/  IMAD R32, R32, R31, R23 ;  /* 0x0000001f20207224 */ /* 0x000fe400078e0217 */
[----:B------:R-:W-:Y:S02]  /*8040*/  IMAD R5, R5, R20, R16 ;  /* 0x0000001405057224 */ /* 0x000fe400078e0210 */
[----:B------:R-:W-:-:S03]  /*8050*/  IMAD.MOV.U32 R6, RZ, RZ, 0x1 ;  /* 0x00000001ff067424 */ /* 0x000fc600078e00ff */
[----:B------:R-:W-:Y:S02]  /*8060*/  SEL R7, R5, R32, !P3 ;  /* 0x0000002005077207 */ /* 0x000fe40005800000 */
[----:B------:R-:W-:Y:S01]  /*8070*/  SEL R32, R32, R5, !P3 ;  /* 0x0000000520207207 */ /* 0x000fe20005800000 */
[----:B------:R-:W-:-:S07]  /*8080*/  IMAD.MOV.U32 R5, RZ, RZ, R17 ;  /* 0x000000ffff057224 */ /* 0x000fce00078e0011 */
.L_x_162:
[----:B------:R-:W-:Y:S01]  /*8090*/  LOP3.LUT P0, RZ, R6, 0xff, RZ, 0xc0, !PT ;  /* 0x000000ff06ff7812 */ /* 0x000fe2000780c0ff */
[----:B------:R-:W-:-:S12]  /*80a0*/  IMAD.MOV.U32 R6, RZ, RZ, R32 ;  /* 0x000000ffff067224 */ /* 0x000fd800078e0020 */
[----:B------:R-:W-:Y:S05]  /*80b0*/  @P0 BRA `(.L_x_165) ;  /* 0xffffff8c00b00947 */ /* 0x000fea000383ffff */
[----:B------:R-:W-:Y:S05]  /*80c0*/  EXIT ;  /* 0x000000000000794d */ /* 0x000fea0003800000 */
.L_x_3:
[----:B0-----:R-:W-:Y:S01]  /*80d0*/  ULDC.64 UR4, c[0x0][0x650] ;  /* 0x0001940000047ab9 */ /* 0x001fe20000000a00 */
        /* <DEDUP_REMOVED lines=25> */
.L_x_167:
[--C-:B------:R-:W-:Y:S01]  /*8270*/  SHF.R.U64 R16, R14, R18, R15.reuse ;  /* 0x000000120e107219 */ /* 0x100fe2000000120f */
[----:B------:R-:W0:Y:S01]  /*8280*/  LDC R22, c[0x0][0x618] ;  /* 0x00018600ff167b82 */ /* 0x000e220000000800 */
[----:B------:R-:W-:Y:S01]  /*8290*/  I2FP.F32.U32 R7, R8 ;  /* 0x0000000800077245 */ /* 0x000fe20000201000 */
[----:B------:R-:W-:Y:S01]  /*82a0*/  ULDC UR4, c[0x0][0x150] ;  /* 0x0000540000047ab9 */ /* 0x000fe20000000800 */
[----:B------:R-:W-:Y:S02]  /*82b0*/  SHF.R.U32.HI R6, RZ, R18, R15 ;  /* 0x00000012ff067219 */ /* 0x000fe4000001160f */
[----:B------:R-:W-:Y:S01]  /*82c0*/  IADD3 R9, P0, RZ, -R16, RZ ;  /* 0x80000010ff097210 */ /* 0x000fe20007f1e0ff */
[----:B------:R-:W-:Y:S01]  /*82d0*/  FMUL R13, R7, UR4 ;  /* 0x00000004070d7c20 */ /* 0x000fe20008400000 */
[----:B------:R-:W-:Y:S01]  /*82e0*/  ULDC UR4, c[0x0][0x154] ;  /* 0x0000550000047ab9 */ /* 0x000fe20000000800 */
[----:B------:R-:W1:Y:S02]  /*82f0*/  LDC.64 R24, c[0x0][0x640] ;  /* 0x00019000ff187b82 */ /* 0x000e640000000a00 */
[----:B------:R-:W-:-:S02]  /*8300*/  IMAD.X R11, RZ, RZ, ~R6, P0 ;  /* 0x000000ffff0b7224 */ /* 0x000fc400000e0e06 */
[----:B------:R-:W2:Y:S01]  /*8310*/  F2I.U32.TRUNC.NTZ R13, R13 ;  /* 0x0000000d000d7305 */ /* 0x000ea2000020f000 */
[----:B------:R-:W-:-:S03]  /*8320*/  IMAD.WIDE.U32 R6, R9, R20, R2 ;  /* 0x0000001409067225 */ /* 0x000fc600078e0002 */
[----:B------:R-:W3:Y:S01]  /*8330*/  LDC R15, c[0x0][0x144] ;  /* 0x00005100ff0f7b82 */ /* 0x000ee20000000800 */
[----:B------:R-:W-:-:S04]  /*8340*/  IMAD R12, R11, R20, RZ ;  /* 0x000000140b0c7224 */ /* 0x000fc800078e02ff */
[----:B------:R-:W-:Y:S02]  /*8350*/  IMAD R9, R9, R21, R12 ;  /* 0x0000001509097224 */ /* 0x000fe400078e020c */
[----:B------:R-:W-:Y:S01]  /*8360*/  IMAD.MOV.U32 R12, RZ, RZ, -0x1 ;  /* 0xffffffffff0c7424 */ /* 0x000fe200078e00ff */
[----:B------:R-:W4:Y:S01]  /*8370*/  LDC R18, c[0x0][0x608] ;  /* 0x00018200ff127b82 */ /* 0x000f220000000800 */
[----:B------:R-:W-:Y:S01]  /*8380*/  IMAD.IADD R7, R7, 0x1, R9 ;  /* 0x0000000107077824 */ /* 0x000fe200078e0209 */
[----:B------:R-:W-:-:S04]  /*8390*/  I2FP.F32.U32 R9, R10 ;  /* 0x0000000a00097245 */ /* 0x000fc80000201000 */
[-C--:B0-----:R-:W-:Y:S01]  /*83a0*/  SHF.R.U64 R14, R6, R22.reuse, R7 ;  /* 0x00000016060e7219 */ /* 0x081fe20000001207 */
[----:B--2---:R-:W-:Y:S01]  /*83b0*/  IMAD.MOV R6, RZ, RZ, -R13 ;  /* 0x000000ffff067224 */ /* 0x004fe200078e0a0d */
[----:B------:R-:W0:Y:S01]  /*83c0*/  LDC R11, c[0x0][0x658] ;  /* 0x00019600ff0b7b82 */ /* 0x000e220000000800 */
[----:B-1----:R-:W-:Y:S01]  /*83d0*/  ISETP.NE.U32.AND P0, PT, R24, RZ, PT ;  /* 0x000000ff1800720c */ /* 0x002fe20003f05070 */
[----:B------:R-:W-:Y:S01]  /*83e0*/  FMUL R9, R9, UR4 ;  /* 0x0000000409097c20 */ /* 0x000fe20008400000 */
[----:B------:R-:W-:Y:S02]  /*83f0*/  SHF.R.U32.HI R7, RZ, R22, R7 ;  /* 0x00000016ff077219 */ /* 0x000fe40000011607 */
[----:B------:R-:W-:-:S03]  /*8400*/  ISETP.NE.AND.EX P0, PT, R25, RZ, PT, P0 ;  /* 0x000000ff1900720c */ /* 0x000fc60003f05300 */
[----:B------:R-:W1:Y:S01]  /*8410*/  LDC R21, c[0x0][0x148] ;  /* 0x00005200ff157b82 */ /* 0x000e620000000800 */
[----:B---3--:R-:W-:Y:S02]  /*8420*/  IMAD R22, R15, R6, R8 ;  /* 0x000000060f167224 */ /* 0x008fe400078e0208 */
[----:B------:R-:W-:-:S05]  /*8430*/  IMAD.MOV.U32 R8, RZ, RZ, 0x1 ;  /* 0x00000001ff087424 */ /* 0x000fca00078e00ff */
[----:B------:R-:W2:Y:S01]  /*8440*/  LDC R20, c[0x0][0x600] ;  /* 0x00018000ff147b82 */ /* 0x000ea20000000800 */
[-CC-:B----4-:R-:W-:Y:S02]  /*8450*/  SHF.R.U64 R17, R14, R18.reuse, R7.reuse ;  /* 0x000000120e117219 */ /* 0x190fe40000001207 */
[----:B------:R-:W-:Y:S02]  /*8460*/  SHF.R.U32.HI R6, RZ, R18, R7 ;  /* 0x00000012ff067219 */ /* 0x000fe40000011607 */
[----:B------:R3:W4:Y:S03]  /*8470*/  F2I.U32.TRUNC.NTZ R18, R9 ;  /* 0x0000000900127305 */ /* 0x000726000020f000 */
[----:B------:R-:W1:Y:S01]  /*8480*/  LDC R23, c[0x0][0x648] ;  /* 0x00019200ff177b82 */ /* 0x000e620000000800 */
[-C--:B0-----:R-:W-:Y:S02]  /*8490*/  SHF.R.U64 R19, R17, R11.reuse, R6 ;  /* 0x0000000b11137219 */ /* 0x081fe40000001206 */
[----:B------:R-:W-:-:S02]  /*84a0*/  SHF.L.U32 R12, R12, R11, RZ ;  /* 0x0000000b0c0c7219 */ /* 0x000fc400000006ff */
[-C--:B------:R-:W-:Y:S01]  /*84b0*/  SHF.R.U32.HI R7, RZ, R11.reuse, R6 ;  /* 0x0000000bff077219 */ /* 0x080fe20000011606 */
[----:B------:R-:W-:Y:S01]  /*84c0*/  IMAD.MOV.U32 R6, RZ, RZ, R19 ;  /* 0x000000ffff067224 */ /* 0x000fe200078e0013 */
[----:B------:R-:W-:Y:S01]  /*84d0*/  SHF.L.U32 R27, R8, R11, RZ ;  /* 0x0000000b081b7219 */ /* 0x000fe200000006ff */
[----:B------:R-:W0:Y:S01]  /*84e0*/  LDC R26, c[0x0][0x638] ;  /* 0x00018e00ff1a7b82 */ /* 0x000e220000000800 */
[----:B------:R-:W-:-:S07]  /*84f0*/  LOP3.LUT R28, RZ, R12, RZ, 0x33, !PT ;  /* 0x0000000cff1c7212 */ /* 0x000fce00078e33ff */
[----:B------:R-:W0:Y:S01]  /*8500*/  LDC R29, c[0x0][0x610] ;  /* 0x00018400ff1d7b82 */ /* 0x000e220000000800 */
[----:B---34-:R-:W-:Y:S05]  /*8510*/  @!P0 BRA `(.L_x_168) ;  /* 0x0000000000288947 */ /* 0x018fea0003800000 */
        /* <DEDUP_REMOVED lines=10> */
.L_x_168:
[----:B-1----:R-:W-:Y:S01]  /*85c0*/  SHF.R.U64 R7, R6, R23, R7 ;  /* 0x0000001706077219 */ /* 0x002fe20000001207 */
[----:B--2---:R-:W-:Y:S01]  /*85d0*/  VIADD R9, R20, 0xffffffff ;  /* 0xffffffff14097836 */ /* 0x004fe20000000000 */
[----:B------:R-:W-:Y:S01]  /*85e0*/  LOP3.LUT R6, R17, R28, RZ, 0xc0, !PT ;  /* 0x0000001c11067212 */ /* 0x000fe200078ec0ff */
[----:B------:R-:W-:Y:S02]  /*85f0*/  IMAD.MOV R18, RZ, RZ, -R18 ;  /* 0x000000ffff127224 */ /* 0x000fe400078e0a12 */
[----:B------:R-:W-:Y:S02]  /*8600*/  IMAD.MOV R8, RZ, RZ, -R7 ;  /* 0x000000ffff087224 */ /* 0x000fe400078e0a07 */
[----:B------:R-:W-:Y:S01]  /*8610*/  IMAD R11, R27, R7, R6 ;  /* 0x000000071b0b7224 */ /* 0x000fe200078e0206 */
[----:B------:R-:W-:Y:S01]  /*8620*/  LOP3.LUT R7, R14, R9, RZ, 0xc0, !PT ;  /* 0x000000090e077212 */ /* 0x000fe200078ec0ff */
[----:B------:R-:W-:Y:S02]  /*8630*/  @P3 IMAD R22, R21, R18, R10 ;  /* 0x0000001215163224 */ /* 0x000fe400078e020a */
[----:B0-----:R-:W-:-:S02]  /*8640*/  IMAD R6, R8, R26, R19 ;  /* 0x0000001a08067224 */ /* 0x001fc400078e0213 */
[----:B------:R-:W-:Y:S02]  /*8650*/  IMAD R11, R11, R29, R22 ;  /* 0x0000001d0b0b7224 */ /* 0x000fe400078e0216 */
[----:B------:R-:W-:Y:S02]  /*8660*/  IMAD R6, R6, R20, R7 ;  /* 0x0000001406067224 */ /* 0x000fe400078e0207 */
[----:B------:R-:W-:-:S03]  /*8670*/  IMAD.MOV.U32 R8, RZ, RZ, 0x1 ;  /* 0x00000001ff087424 */ /* 0x000fc600078e00ff */
[----:B------:R-:W-:Y:S02]  /*8680*/  SEL R14, R6, R11, !P3 ;  /* 0x0000000b060e7207 */ /* 0x000fe40005800000 */
[----:B------:R-:W-:Y:S01]  /*8690*/  SEL R11, R11, R6, !P3 ;  /* 0x000000060b0b7207 */ /* 0x000fe20005800000 */
[----:B------:R-:W-:Y:S01]  /*86a0*/  IMAD.MOV.U32 R6, RZ, RZ, R16 ;  /* 0x000000ffff067224 */ /* 0x000fe200078e0010 */
[----:B------:R-:W-:-:S07]  /*86b0*/  PRMT R7, R8, 0x7610, R7 ;  /* 0x0000761008077816 */ /* 0x000fce0000000007 */
.L_x_166:
[----:B------:R-:W-:-:S08]  /*86c0*/  NOP ;  /* 0x0000000000007918 */ /* 0x000fd00000000000 */
[----:B------:R-:W0:-:S00]  /*86d0*/  USETMAXREG.DEALLOC.CTAPOOL 0x28 ;  /* 0x00000028000079c8 */ /* 0x000e0000080e0500 */
[----:B0-----:R-:W-:-:S13]  /*86e0*/  ISETP.NE.AND P0, PT, R5, RZ, PT ;  /* 0x000000ff0500720c */ /* 0x001fda0003f05270 */
[----:B------:R-:W-:Y:S05]  /*86f0*/  @P0 EXIT ;  /* 0x000000000000094d */ /* 0x000fea0003800000 */
[----:B------:R-:W-:Y:S01]  /*8700*/  LOP3.LUT P0, RZ, R7, 0xff, RZ, 0xc0, !PT ;  /* 0x000000ff07ff7812 */ /* 0x000fe2000780c0ff */
[----:B------:R-:W-:Y:S02]  /*8710*/  IMAD.MOV.U32 R5, RZ, RZ, 0x1 ;  /* 0x00000001ff057424 */ /* 0x000fe400078e00ff */
[----:B------:R-:W-:-:S10]  /*8720*/  IMAD.MOV.U32 R13, RZ, RZ, RZ ;  /* 0x000000ffff0d7224 */ /* 0x000fd400078e00ff */
[----:B------:R-:W-:Y:S05]  /*8730*/  @!P0 BRA `(.L_x_169) ;  /* 0x0000000c00388947 */ /* 0x000fea0003800000 */
[----:B------:R-:W0:Y:S01]  /*8740*/  LDC R5, c[0x0][0x28c] ;  /* 0x0000a300ff057b82 */ /* 0x000e220000000800 */
[----:B------:R-:W-:Y:S01]  /*8750*/  ULDC UR5, c[0x0][0x600] ;  /* 0x0001800000057ab9 */ /* 0x000fe20000000800 */
[----:B------:R-:W-:Y:S01]  /*8760*/  ULDC UR4, c[0x0][0xc] ;  /* 0x0000030000047ab9 */ /* 0x000fe20000000800 */
[----:B------:R-:W-:Y:S01]  /*8770*/  UIADD3 UR16, UR5, -0x1, URZ ;  /* 0xffffffff05107890 */ /* 0x000fe2000fffe03f */
[C---:B------:R-:W-:Y:S01]  /*8780*/  LOP3.LUT P2, RZ, R0.reuse, 0x7f, RZ, 0xc0, !PT ;  /* 0x0000007f00ff7812 */ /* 0x040fe2000784c0ff */
[----:B------:R-:W-:Y:S01]  /*8790*/  ULDC UR6, c[0x0][0x658] ;  /* 0x0001960000067ab9 */ /* 0x000fe20000000800 */
[----:B------:R-:W-:Y:S01]  /*87a0*/  ULDC UR5, c[0x0][0x10] ;  /* 0x0000040000057ab9 */ /* 0x000fe20000000800 */
[----:B------:R-:W-:Y:S01]  /*87b0*/  UMOV UR7, 0xffffffff ;  /* 0xffffffff00077882 */ /* 0x000fe20000000000 */
[----:B------:R-:W-:Y:S01]  /*87c0*/  UMOV UR8, 0x1 ;  /* 0x0000000100087882 */ /* 0x000fe20000000000 */
[----:B------:R-:W-:Y:S01]  /*87d0*/  UIMAD.WIDE.U32 UR4, UR4, UR5, URZ ;  /* 0x00000005040472a5 */ /* 0x000fe2000f8e003f */
[----:B------:R-:W-:Y:S01]  /*87e0*/  LOP3.LUT P0, RZ, R0, 0x1f, RZ, 0xc0, !PT ;  /* 0x0000001f00ff7812 */ /* 0x000fe2000780c0ff */
[----:B------:R-:W-:Y:S01]  /*87f0*/  USHF.L.U32 UR7, UR7, UR6, URZ ;  /* 0x0000000607077299 */ /* 0x000fe2000800063f */
[----:B------:R-:W-:Y:S01]  /*8800*/  BSSY B0, `(.L_x_169) ;  /* 0x00000c1000007945 */ /* 0x000fe20003800000 */
[----:B------:R-:W-:Y:S01]  /*8810*/  USHF.L.U32 UR18, UR8, UR6, URZ ;  /* 0x0000000608127299 */ /* 0x000fe2000800063f */
[----:B------:R-:W-:Y:S01]  /*8820*/  IMAD.MOV.U32 R15, RZ, RZ, 0x1 ;  /* 0x00000001ff0f7424 */ /* 0x000fe200078e00ff */
[----:B------:R-:W-:Y:S01]  /*8830*/  LOP3.LUT R16, R4, 0x2, RZ, 0xfc, !PT ;  /* 0x0000000204107812 */ /* 0x000fe200078efcff */
[----:B------:R-:W-:Y:S01]  /*8840*/  ULDC UR6, c[0x0][0x14] ;  /* 0x0000050000067ab9 */ /* 0x000fe20000000800 */
[----:B------:R-:W-:Y:S01]  /*8850*/  PLOP3.LUT P0, PT, P0, P2, PT, 0x8a, 0x0 ;  /* 0x000000000000781c */ /* 0x000fe20000705172 */
[----:B------:R-:W-:Y:S01]  /*8860*/  UIMAD.WIDE.U32 UR20, UR4, UR6, URZ ;  /* 0x00000006041472a5 */ /* 0x000fe2000f8e003f */
[----:B------:R-:W-:Y:S01]  /*8870*/  IMAD.MOV.U32 R13, RZ, RZ, RZ ;  /* 0x000000ffff0d7224 */ /* 0x000fe200078e00ff */
[----:B------:R-:W-:-:S02]  /*8880*/  UIMAD UR13, UR5, UR6, URZ ;  /* 0x00000006050d72a4 */ /* 0x000fc4000f8e023f */
[----:B------:R-:W-:Y:S01]  /*8890*/  ULOP3.LUT UR17, URZ, UR7, URZ, 0x33, !UPT ;  /* 0x000000073f117292 */ /* 0x000fe2000f8e333f */
[----:B0-----:R-:W-:Y:S01]  /*88a0*/  VIADD R5, R5, 0x7f ;  /* 0x0000007f05057836 */ /* 0x001fe20000000000 */
[----:B------:R-:W-:Y:S01]  /*88b0*/  UIADD3 UR13, UR21, UR13, URZ ;  /* 0x0000000d150d7290 */ /* 0x000fe2000fffe03f */
[----:B------:R-:W-:-:S03]  /*88c0*/  ULDC.64 UR22, c[0x0][0x198] ;  /* 0x0000660000167ab9 */ /* 0x000fc60000000a00 */
[----:B------:R-:W-:-:S04]  /*88d0*/  SHF.R.S32.HI R8, RZ, 0x1f, R5 ;  /* 0x0000001fff087819 */ /* 0x000fc80000011405 */
[----:B------:R-:W-:Y:S01]  /*88e0*/  LEA.HI R8, R8, R5, RZ, 0x7 ;  /* 0x0000000508087211 */ /* 0x000fe200078f38ff */
[----:B------:R-:W-:-:S03]  /*88f0*/  IMAD.MOV.U32 R5, RZ, RZ, 0x1 ;  /* 0x00000001ff057424 */ /* 0x000fc600078e00ff */
[----:B------:R-:W-:-:S05]  /*8900*/  SHF.R.S32.HI R12, RZ, 0x7, R8 ;  /* 0x00000007ff0c7819 */ /* 0x000fca0000011408 */
[----:B------:R-:W-:-:S07]  /*8910*/  VIADD R0, R12, 0x1 ;  /* 0x000000010c007836 */ /* 0x000fce0000000000 */
.L_x_181:
[----:B------:R-:W-:-:S03]  /*8920*/  UMOV UR4, 0xffffffff ;  /* 0xffffffff00047882 */ /* 0x000fc60000000000 */
[----:B------:R-:W-:Y:S05]  /*8930*/  BRA.DIV UR4, `(.L_x_170) ;  /* 0x0000001204147947 */ /* 0x000fea000b800000 */
[----:B------:R-:W-:-:S13]  /*8940*/  ELECT P1, URZ, PT ;  /* 0x00000000003f782f */ /* 0x000fda0003820000 */
.L_x_195:
[----:B------:R-:W0:Y:S01]  /*8950*/  LDC R7, c[0x0][0x28c] ;  /* 0x0000a300ff077b82 */ /* 0x000e220000000800 */
[----:B------:R-:W-:Y:S01]  /*8960*/  BSSY B1, `(.L_x_171) ;  /* 0x0000037000017945 */ /* 0x000fe20003800000 */
[----:B0-----:R-:W-:-:S13]  /*8970*/  ISETP.LT.OR P1, PT, R7, 0x1, !P1 ;  /* 0x000000010700780c */ /* 0x001fda0004f21670 */
[----:B------:R-:W-:Y:S05]  /*8980*/  @P1 BRA `(.L_x_172) ;  /* 0x0000000000d01947 */ /* 0x000fea0003800000 */
[----:B------:R-:W-:Y:S02]  /*8990*/  IMAD.SHL.U32 R14, R14, 0x40, RZ ;  /* 0x000000400e0e7824 */ /* 0x000fe400078e00ff */
[----:B------:R-:W-:Y:S02]  /*89a0*/  IMAD.SHL.U32 R17, R11, 0x100, RZ ;  /* 0x000001000b117824 */ /* 0x000fe400078e00ff */
[----:B------:R-:W-:Y:S02]  /*89b0*/  IMAD.MOV.U32 R20, RZ, RZ, RZ ;  /* 0x000000ffff147224 */ /* 0x000fe400078e00ff */
[----:B------:R-:W-:Y:S02]  /*89c0*/  IMAD.MOV.U32 R7, RZ, RZ, R0 ;  /* 0x000000ffff077224 */ /* 0x000fe400078e0000 */
[----:B------:R-:W-:Y:S02]  /*89d0*/  IMAD.MOV.U32 R8, RZ, RZ, R5 ;  /* 0x000000ffff087224 */ /* 0x000fe400078e0005 */
[----:B------:R-:W-:-:S07]  /*89e0*/  IMAD.MOV.U32 R9, RZ, RZ, R13 ;  /* 0x000000ffff097224 */ /* 0x000fce00078e000d */
.L_x_176:
[----:B------:R-:W0:Y:S01]  /*89f0*/  S2R R11, SR_CgaCtaId ;  /* 0x00000000000b7919 */ /* 0x000e220000008800 */
[----:B------:R-:W-:-:S04]  /*8a00*/  MOV R10, 0x400 ;  /* 0x00000400000a7802 */ /* 0x000fc80000000f00 */
[----:B0-----:R-:W-:Y:S02]  /*8a10*/  LEA R18, R11, R10, 0x18 ;  /* 0x0000000a0b127211 */ /* 0x001fe400078ec0ff */
[----:B------:R-:W-:Y:S01]  /*8a20*/  SHF.L.U32 R10, R8, 0x1f, RZ ;  /* 0x0000001f080a7819 */ /* 0x000fe200000006ff */
[----:B------:R-:W0:Y:S02]  /*8a30*/  @!P2 LDC R11, c[0x0][0x500] ;  /* 0x00014000ff0bab82 */ /* 0x000e240000000800 */
[----:B------:R-:W-:-:S04]  /*8a40*/  IMAD R19, R9, 0x8, R18 ;  /* 0x0000000809137824 */ /* 0x000fc800078e0212 */
[----:B------:R-:W1:Y:S02]  /*8a50*/  SYNCS.PHASECHK.TRANS64.TRYWAIT P1, [R19+URZ+0x38], R10 ;  /* 0x0000380a130075a7 */ /* 0x000e64000802017f */
[----:B-1----:R-:W-:Y:S05]  /*8a60*/  @!P1 BRA `(.L_x_173) ;  /* 0x0000000c00e89947 */ /* 0x002fea0003800000 */
.L_x_196:
[----:B-1----:R-:W-:Y:S01]  /*8a70*/  PRMT R10, R16, 0x9910, RZ ;  /* 0x00009910100a7816 */ /* 0x002fe200000000ff */
[----:B0-----:R0:W-:Y:S03]  /*8a80*/  @!P2 SYNCS.ARRIVE.TRANS64 RZ, [R19+URZ], R11 ;  /* 0x0000000b13ffa9a7 */ /* 0x0011e6000800003f */
[----:B------:R-:W-:-:S13]  /*8a90*/  ISETP.NE.AND P1, PT, R10, 0x2, PT ;  /* 0x000000020a00780c */ /* 0x000fda0003f25270 */
[----:B0-----:R-:W-:Y:S05]  /*8aa0*/  @P1 BRA `(.L_x_174) ;  /* 0x0000000000041947 */ /* 0x001fea0003800000 */
[----:B------:R-:W-:Y:S01]  /*8ab0*/  BPT.TRAP 0x1 ;  /* 0x000000040000795c */ /* 0x000fe20000300000 */
.L_x_174:
[----:B------:R-:W-:Y:S05]  /*8ac0*/  @P0 BRA `(.L_x_175) ;  /* 0x0000000000040947 */ /* 0x000fea0003800000 */
[----:B------:R-:W-:Y:S01]  /*8ad0*/  BPT.TRAP 0x1 ;  /* 0x000000040000795c */ /* 0x000fe20000300000 */
.L_x_175:
[--C-:B------:R-:W-:Y:S01]  /*8ae0*/  IMAD R10, R9, 0x8000, R18.reuse ;  /* 0x00008000090a7824 */ /* 0x100fe200078e0212 */
[----:B------:R-:W-:Y:S01]  /*8af0*/  R2UR UR9, R19 ;  /* 0x00000000130972ca */ /* 0x000fe200000e0000 */
[----:B------:R-:W-:Y:S01]  /*8b00*/  IMAD R18, R9, 0x2000, R18 ;  /* 0x0000200009127824 */ /* 0x000fe200078e0212 */
[----:B------:R-:W-:Y:S01]  /*8b10*/  UIADD3 UR4, UP0, UR22, 0xf0, URZ ;  /* 0x000000f016047890 */ /* 0x000fe2000ff1e03f */
[----:B------:R-:W-:Y:S01]  /*8b20*/  VIADD R7, R7, 0xffffffff ;  /* 0xffffffff07077836 */ /* 0x000fe20000000000 */
[----:B------:R-:W-:Y:S01]  /*8b30*/  R2UR UR5, R10 ;  /* 0x000000000a0572ca */ /* 0x000fe200000e0000 */
[----:B------:R-:W-:Y:S01]  /*8b40*/  UIADD3 UR24, UP1, UR22, 0x1f0, URZ ;  /* 0x000001f016187890 */ /* 0x000fe2000ff3e03f */
[----:B------:R-:W-:Y:S01]  /*8b50*/  R2UR UR8, R18 ;  /* 0x00000000120872ca */ /* 0x000fe200000e0000 */
[----:B------:R-:W-:Y:S01]  /*8b60*/  VIADD R9, R9, 0x1 ;  /* 0x0000000109097836 */ /* 0x000fe20000000000 */
[----:B------:R-:W-:Y:S01]  /*8b70*/  R2UR UR11, R17 ;  /* 0x00000000110b72ca */ /* 0x000fe200000e0000 */
[----:B------:R-:W-:Y:S01]  /*8b80*/  UIADD3.X UR25, URZ, UR23, URZ, UP1, !UPT ;  /* 0x000000173f197290 */ /* 0x000fe20008ffe43f */
[----:B------:R-:W-:Y:S01]  /*8b90*/  R2UR UR10, R20 ;  /* 0x00000000140a72ca */ /* 0x000fe200000e0000 */
[----:B------:R-:W-:Y:S01]  /*8ba0*/  UMOV UR6, 0x0 ;  /* 0x0000000000067882 */ /* 0x000fe20000000000 */
[----:B------:R-:W-:Y:S01]  /*8bb0*/  R2UR UR12, R6 ;  /* 0x00000000060c72ca */ /* 0x000fe200000e0000 */
[----:B------:R-:W-:Y:S01]  /*8bc0*/  UMOV UR7, 0x10000000 ;  /* 0x1000000000077882 */ /* 0x000fe20000000000 */
[----:B------:R-:W-:Y:S01]  /*8bd0*/  R2UR UR19, R14 ;  /* 0x000000000e1372ca */ /* 0x000fe200000e0000 */
[----:B------:R-:W-:Y:S01]  /*8be0*/  VIADD R20, R20, 0x80 ;  /* 0x0000008014147836 */ /* 0x000fe20000000000 */
[----:B------:R-:W-:Y:S01]  /*8bf0*/  ISETP.GT.AND P4, PT, R7, 0x1, PT ;  /* 0x000000010700780c */ /* 0x000fe20003f84270 */
[----:B------:R-:W-:Y:S01]  /*8c00*/  UIADD3 UR14, UR5, 0x180, URZ ;  /* 0x00000180050e7890 */ /* 0x000fe2000fffe03f */
[----:B------:R-:W-:Y:S01]  /*8c10*/  ISETP.NE.AND P1, PT, R9, 0x7, PT ;  /* 0x000000070900780c */ /* 0x000fe20003f25270 */
[----:B------:R-:W-:-:S02]  /*8c20*/  UIADD3.X UR5, URZ, UR23, URZ, UP0, !UPT ;  /* 0x000000173f057290 */ /* 0x000fc400087fe43f */
[----:B------:R-:W-:Y:S01]  /*8c30*/  UIADD3 UR15, UR8, 0x38180, URZ ;  /* 0x00038180080f7890 */ /* 0x000fe2000fffe03f */
[----:B------:R-:W-:Y:S02]  /*8c40*/  SEL R11, RZ, 0x1, P1 ;  /* 0x00000001ff0b7807 */ /* 0x000fe40000800000 */
[----:B------:R-:W-:Y:S01]  /*8c50*/  UMOV UR8, UR14 ;  /* 0x0000000e00087c82 */ /* 0x000fe20008000000 */
[----:B------:R-:W-:Y:S02]  /*8c60*/  SEL R9, R9, RZ, P1 ;  /* 0x000000ff09097207 */ /* 0x000fe40000800000 */
[----:B------:R-:W-:Y:S01]  /*8c70*/  LOP3.LUT R8, R8, R11, RZ, 0x3c, !PT ;  /* 0x0000000b08087212 */ /* 0x000fe200078e3cff */
[----:B------:R0:W-:Y:S02]  /*8c80*/  UTMALDG.3D [UR8], [UR4], desc[UR6] ;  /* 0x00000608040075b4 */ /* 0x0001e40008011000 */
[----:B0-----:R-:W-:Y:S01]  /*8c90*/  UMOV UR8, UR15 ;  /* 0x0000000f00087c82 */ /* 0x001fe20008000000 */
[----:B------:R-:W-:-:S02]  /*8ca0*/  UMOV UR11, UR19 ;  /* 0x00000013000b7c82 */ /* 0x000fc40008000000 */
[----:B------:R0:W-:Y:S02]  /*8cb0*/  UTMALDG.3D [UR8], [UR24], desc[UR6] ;  /* 0x00000608180075b4 */ /* 0x0001e40008011000 */
[----:B0-----:R-:W-:Y:S05]  /*8cc0*/  @P4 BRA `(.L_x_176) ;  /* 0xfffffffc00484947 */ /* 0x001fea000383ffff */
.L_x_172:
[----:B------:R-:W-:Y:S05]  /*8cd0*/  BSYNC B1 ;  /* 0x0000000000017941 */ /* 0x000fea0003800000 */
.L_x_171:
[----:B------:R-:W-:Y:S01]  /*8ce0*/  LOP3.LUT P5, RZ, R15, 0xff, RZ, 0xc0, !PT ;  /* 0x000000ff0fff7812 */ /* 0x000fe200078ac0ff */
[C---:B------:R-:W-:Y:S01]  /*8cf0*/  IMAD.IADD R13, R12.reuse, 0x1, R13 ;  /* 0x000000010c0d7824 */ /* 0x040fe200078e020d */
[----:B------:R-:W-:Y:S01]  /*8d00*/  ULDC.64 UR4, c[0x0][0x650] ;  /* 0x0001940000047ab9 */ /* 0x000fe20000000a00 */
[C---:B------:R-:W-:Y:S01]  /*8d10*/  ISETP.GE.U32.AND P4, PT, R12.reuse, 0x7, PT ;  /* 0x000000070c00780c */ /* 0x040fe20003f86070 */
[----:B------:R-:W-:Y:S01]  /*8d20*/  BSSY B1, `(.L_x_177) ;  /* 0x000006c000017945 */ /* 0x000fe20003800000 */
[C---:B------:R-:W-:Y:S01]  /*8d30*/  IMAD.WIDE.U32 R6, R13.reuse, 0x24924925, RZ ;  /* 0x249249250d067825 */ /* 0x040fe200078e00ff */
[----:B------:R-:W-:Y:S02]  /*8d40*/  ISETP.GT.U32.AND P1, PT, R13, 0x6, PT ;  /* 0x000000060d00780c */ /* 0x000fe40003f24070 */
[----:B------:R-:W-:Y:S01]  /*8d50*/  PRMT R15, RZ, 0x7610, R15 ;  /* 0x00007610ff0f7816 */ /* 0x000fe2000000000f */
[----:B------:R-:W-:Y:S01]  /*8d60*/  IMAD.MOV.U32 R11, RZ, RZ, -0x1 ;  /* 0xffffffffff0b7424 */ /* 0x000fe200078e00ff */
[----:B------:R-:W-:Y:S01]  /*8d70*/  ISETP.LT.U32.AND P1, PT, R12, 0x7, P1 ;  /* 0x000000070c00780c */ /* 0x000fe20000f21070 */
[----:B------:R-:W-:-:S02]  /*8d80*/  IMAD.MOV.U32 R14, RZ, RZ, -0x1 ;  /* 0xffffffffff0e7424 */ /* 0x000fc400078e00ff */
[----:B------:R-:W0:Y:S01]  /*8d90*/  @P5 S2R R9, SR_CgaCtaId ;  /* 0x0000000000095919 */ /* 0x000e220000008800 */
[----:B------:R-:W-:Y:S02]  /*8da0*/  SEL R6, RZ, 0x1, !P1 ;  /* 0x00000001ff067807 */ /* 0x000fe40004800000 */
[----:B------:R-:W-:Y:S02]  /*8db0*/  IADD3 R2, P1, R2, UR20, RZ ;  /* 0x0000001402027c10 */ /* 0x000fe4000ff3e0ff */
[----:B------:R-:W-:Y:S02]  /*8dc0*/  @P5 MOV R8, 0x400 ;  /* 0x0000040000085802 */ /* 0x000fe40000000f00 */
[----:B------:R-:W-:Y:S02]  /*8dd0*/  IADD3.X R3, R3, UR13, RZ, P1, !PT ;  /* 0x0000000d03037c10 */ /* 0x000fe40008ffe4ff */
[----:B------:R-:W-:Y:S02]  /*8de0*/  ISETP.GE.U32.AND P1, PT, R2, UR4, PT ;  /* 0x0000000402007c0c */ /* 0x000fe4000bf26070 */
[----:B------:R-:W-:-:S02]  /*8df0*/  LOP3.LUT R5, R5, R6, RZ, 0x3c, !PT ;  /* 0x0000000605057212 */ /* 0x000fc400078e3cff */
[----:B------:R-:W-:Y:S02]  /*8e00*/  ISETP.GE.U32.AND.EX P1, PT, R3, UR5, PT, P1 ;  /* 0x0000000503007c0c */ /* 0x000fe4000bf26110 */
[----:B0-----:R-:W-:Y:S01]  /*8e10*/  @P5 LEA R8, R9, R8, 0x18 ;  /* 0x0000000809085211 */ /* 0x001fe200078ec0ff */
[----:B------:R-:W-:-:S03]  /*8e20*/  IMAD.IADD R9, R13, 0x1, -R7 ;  /* 0x000000010d097824 */ /* 0x000fc600078e0a07 */
[----:B------:R0:W-:Y:S02]  /*8e30*/  @P5 SYNCS.ARRIVE.TRANS64.A1T0 RZ, [R8+URZ+0x88], RZ ;  /* 0x000088ff08ff59a7 */ /* 0x0001e4000810003f */
[----:B------:R-:W-:Y:S02]  /*8e40*/  LEA.HI R9, R9, R7, RZ, 0x1f ;  /* 0x0000000709097211 */ /* 0x000fe400078ff8ff */
[----:B------:R-:W-:Y:S02]  /*8e50*/  PRMT R7, RZ, 0x7610, R7 ;  /* 0x00007610ff077816 */ /* 0x000fe40000000007 */
[----:B------:R-:W-:-:S04]  /*8e60*/  SHF.R.U32.HI R6, RZ, 0x2, R9 ;  /* 0x00000002ff067819 */ /* 0x000fc80000011609 */
[----:B------:R-:W-:Y:S01]  /*8e70*/  @P4 LOP3.LUT R5, R5, 0x1, R6, 0x78, !PT ;  /* 0x0000000105054812 */ /* 0x000fe200078e7806 */
[----:B------:R-:W-:Y:S02]  /*8e80*/  IMAD R13, R6, -0x7, R13 ;  /* 0xfffffff9060d7824 */ /* 0x000fe400078e020d */
[----:B------:R-:W-:Y:S01]  /*8e90*/  IMAD.MOV.U32 R6, RZ, RZ, -0x1 ;  /* 0xffffffffff067424 */ /* 0x000fe200078e00ff */
[----:B0-----:R-:W-:Y:S06]  /*8ea0*/  @P1 BRA `(.L_x_178) ;  /* 0x00000004004c1947 */ /* 0x001fec0003800000 */
[----:B------:R-:W-:Y:S01]  /*8eb0*/  ULDC.64 UR4, c[0x0][0x628] ;  /* 0x00018a0000047ab9 */ /* 0x000fe20000000a00 */
[----:B------:R-:W0:Y:S01]  /*8ec0*/  S2R R17, SR_CTAID.X ;  /* 0x0000000000117919 */ /* 0x000e220000002500 */
[----:B------:R-:W-:Y:S01]  /*8ed0*/  ISETP.NE.U32.AND P1, PT, RZ, UR4, PT ;  /* 0x00000004ff007c0c */ /* 0x000fe2000bf25070 */
[----:B------:R-:W-:Y:S01]  /*8ee0*/  ULDC UR7, c[0x0][0x630] ;  /* 0x00018c0000077ab9 */ /* 0x000fe20000000800 */
[----:B------:R-:W-:Y:S01]  /*8ef0*/  IMAD.MOV.U32 R6, RZ, RZ, R2 ;  /* 0x000000ffff067224 */ /* 0x000fe200078e0002 */
[----:B------:R-:W1:Y:S01]  /*8f00*/  S2R R14, SR_CTAID.Y ;  /* 0x00000000000e7919 */ /* 0x000e620000002600 */
[----:B------:R-:W-:Y:S01]  /*8f10*/  ISETP.NE.AND.EX P1, PT, RZ, UR5, PT, P1 ;  /* 0x00000005ff007c0c */ /* 0x000fe2000bf25310 */
[----:B------:R-:W-:-:S12]  /*8f20*/  IMAD.MOV.U32 R7, RZ, RZ, R3 ;  /* 0x000000ffff077224 */ /* 0x000fd800078e0003 */
[----:B------:R-:W-:Y:S05]  /*8f30*/  @!P1 BRA `(.L_x_179) ;  /* 0x0000000000289947 */ /* 0x000fea0003800000 */
[----:B------:R-:W-:Y:S02]  /*8f40*/  ULDC UR6, c[0x0][0x634] ;  /* 0x00018d0000067ab9 */ /* 0x000fe40000000800 */
[----:B------:R-:W-:-:S05]  /*8f50*/  IADD3 R11, P1, R2, UR6, RZ ;  /* 0x00000006020b7c10 */ /* 0x000fca000ff3e0ff */
[----:B------:R-:W-:-:S04]  /*8f60*/  IMAD.X R19, RZ, RZ, R3, P1 ;  /* 0x000000ffff137224 */ /* 0x000fc800008e0603 */
[----:B------:R-:W-:-:S04]  /*8f70*/  IMAD.WIDE.U32 R8, R19, UR4, RZ ;  /* 0x0000000413087c25 */ /* 0x000fc8000f8e00ff */
[----:B------:R-:W-:-:S04]  /*8f80*/  IMAD.WIDE.U32 R8, P1, R11, UR5, R8 ;  /* 0x000000050b087c25 */ /* 0x000fc8000f820008 */
[----:B------:R-:W-:-:S04]  /*8f90*/  IMAD.WIDE.U32 R10, R11, UR4, RZ ;  /* 0x000000040b0a7c25 */ /* 0x000fc8000f8e00ff */
[----:B------:R-:W-:Y:S01]  /*8fa0*/  IMAD.X R7, RZ, RZ, RZ, P1 ;  /* 0x000000ffff077224 */ /* 0x000fe200008e06ff */
[----:B------:R-:W-:Y:S01]  /*8fb0*/  IADD3 RZ, P1, R11, R8, RZ ;  /* 0x000000080bff7210 */ /* 0x000fe20007f3e0ff */
[----:B------:R-:W-:-:S04]  /*8fc0*/  IMAD.MOV.U32 R6, RZ, RZ, R9 ;  /* 0x000000ffff067224 */ /* 0x000fc800078e0009 */
[----:B------:R-:W-:-:S08]  /*8fd0*/  IMAD.WIDE.U32.X R6, R19, UR5, R6, P1 ;  /* 0x0000000513067c25 */ /* 0x000fd000088e0406 */
.L_x_179:
[--C-:B------:R-:W-:Y:S01]  /*8fe0*/  SHF.R.U64 R10, R6, UR7, R7.reuse ;  /* 0x00000007060a7c19 */ /* 0x100fe20008001207 */
[----:B------:R-:W-:Y:S01]  /*8ff0*/  ULDC.64 UR4, c[0x0][0x620] ;  /* 0x0001880000047ab9 */ /* 0x000fe20000000a00 */
[----:B------:R-:W-:Y:S01]  /*9000*/  SHF.R.U32.HI R6, RZ, UR7, R7 ;  /* 0x00000007ff067c19 */ /* 0x000fe20008011607 */
[----:B------:R-:W2:Y:S01]  /*9010*/  LDC R22, c[0x0][0x144] ;  /* 0x00005100ff167b82 */ /* 0x000ea20000000800 */
[----:B------:R-:W-:Y:S01]  /*9020*/  IADD3 R9, P1, RZ, -R10, RZ ;  /* 0x8000000aff097210 */ /* 0x000fe20007f3e0ff */
[----:B------:R-:W-:Y:S01]  /*9030*/  ULDC.64 UR8, c[0x0][0x640] ;  /* 0x0001900000087ab9 */ /* 0x000fe20000000a00 */
[----:B0-----:R-:W-:Y:S01]  /*9040*/  I2FP.F32.U32 R11, R17 ;  /* 0x00000011000b7245 */ /* 0x001fe20000201000 */
[----:B------:R-:W-:Y:S02]  /*9050*/  ULDC UR6, c[0x0][0x608] ;  /* 0x0001820000067ab9 */ /* 0x000fe40000000800 */
[----:B------:R-:W-:Y:S01]  /*9060*/  IMAD.X R6, RZ, RZ, ~R6, P1 ;  /* 0x000000ffff067224 */ /* 0x000fe200008e0e06 */
[----:B------:R-:W-:Y:S01]  /*9070*/  ISETP.NE.U32.AND P1, PT, RZ, UR8, PT ;  /* 0x00000008ff007c0c */ /* 0x000fe2000bf25070 */
[----:B------:R-:W0:Y:S02]  /*9080*/  LDC R19, c[0x0][0x148] ;  /* 0x00005200ff137b82 */ /* 0x000e240000000800 */
[----:B------:R-:W-:Y:S01]  /*9090*/  IMAD R8, R6, UR4, RZ ;  /* 0x0000000406087c24 */ /* 0x000fe2000f8e02ff */
[----:B------:R-:W-:Y:S01]  /*90a0*/  ISETP.NE.AND.EX P1, PT, RZ, UR9, PT, P1 ;  /* 0x00000009ff007c0c */ /* 0x000fe2000bf25310 */
[----:B------:R-:W-:Y:S01]  /*90b0*/  IMAD.WIDE.U32 R6, R9, UR4, R2 ;  /* 0x0000000409067c25 */ /* 0x000fe2000f8e0002 */
[----:B------:R-:W-:-:S03]  /*90c0*/  ULDC UR4, c[0x0][0x150] ;  /* 0x0000540000047ab9 */ /* 0x000fc60000000800 */
[----:B------:R-:W-:Y:S02]  /*90d0*/  IMAD R9, R9, UR5, R8 ;  /* 0x0000000509097c24 */ /* 0x000fe4000f8e0208 */
[----:B------:R-:W-:Y:S01]  /*90e0*/  FMUL R8, R11, UR4 ;  /* 0x000000040b087c20 */ /* 0x000fe20008400000 */
[----:B------:R-:W-:Y:S01]  /*90f0*/  ULDC UR4, c[0x0][0x618] ;  /* 0x0001860000047ab9 */ /* 0x000fe20000000800 */
[----:B------:R-:W-:Y:S01]  /*9100*/  ULDC UR5, c[0x0][0x154] ;  /* 0x0000550000057ab9 */ /* 0x000fe20000000800 */
[----:B------:R-:W-:-:S03]  /*9110*/  IMAD.IADD R7, R7, 0x1, R9 ;  /* 0x0000000107077824 */ /* 0x000fc600078e0209 */
[----:B------:R-:W3:Y:S02]  /*9120*/  F2I.U32.TRUNC.NTZ R8, R8 ;  /* 0x0000000800087305 */ /* 0x000ee4000020f000 */
[----:B------:R-:W-:Y:S02]  /*9130*/  SHF.R.U64 R11, R6, UR4, R7 ;  /* 0x00000004060b7c19 */ /* 0x000fe40008001207 */
[----:B-1----:R-:W-:-:S05]  /*9140*/  I2FP.F32.U32 R6, R14 ;  /* 0x0000000e00067245 */ /* 0x002fca0000201000 */
[----:B------:R-:W-:Y:S01]  /*9150*/  FMUL R21, R6, UR5 ;  /* 0x0000000506157c20 */ /* 0x000fe20008400000 */
[----:B------:R-:W-:Y:S01]  /*9160*/  SHF.R.U32.HI R6, RZ, UR4, R7 ;  /* 0x00000004ff067c19 */ /* 0x000fe20008011607 */
[----:B------:R-:W-:-:S03]  /*9170*/  ULDC UR4, c[0x0][0x658] ;  /* 0x0001960000047ab9 */ /* 0x000fc60000000800 */
[--C-:B------:R-:W-:Y:S01]  /*9180*/  SHF.R.U64 R20, R11, UR6, R6.reuse ;  /* 0x000000060b147c19 */ /* 0x100fe20008001206 */
[----:B------:R-:W1:Y:S01]  /*9190*/  F2I.U32.TRUNC.NTZ R21, R21 ;  /* 0x0000001500157305 */ /* 0x000e62000020f000 */
[----:B------:R-:W-:Y:S01]  /*91a0*/  SHF.R.U32.HI R7, RZ, UR6, R6 ;  /* 0x00000006ff077c19 */ /* 0x000fe20008011606 */
[----:B---3--:R-:W-:-:S03]  /*91b0*/  IMAD.MOV R8, RZ, RZ, -R8 ;  /* 0x000000ffff087224 */ /* 0x008fc600078e0a08 */
[----:B------:R-:W-:Y:S01]  /*91c0*/  SHF.R.U64 R18, R20, UR4, R7 ;  /* 0x0000000414127c19 */ /* 0x000fe20008001207 */
[----:B--2---:R-:W-:Y:S01]  /*91d0*/  IMAD R17, R22, R8, R17 ;  /* 0x0000000816117224 */ /* 0x004fe200078e0211 */
[----:B------:R-:W-:-:S03]  /*91e0*/  SHF.R.U32.HI R23, RZ, UR4, R7 ;  /* 0x00000004ff177c19 */ /* 0x000fc60008011607 */
[----:B------:R-:W-:Y:S02]  /*91f0*/  IMAD.MOV.U32 R6, RZ, RZ, R18 ;  /* 0x000000ffff067224 */ /* 0x000fe400078e0012 */
[----:B------:R-:W-:Y:S01]  /*9200*/  IMAD.MOV.U32 R7, RZ, RZ, R23 ;  /* 0x000000ffff077224 */ /* 0x000fe200078e0017 */
[----:B-1----:R-:W-:Y:S06]  /*9210*/  @!P1 BRA `(.L_x_180) ;  /* 0x0000000000289947 */ /* 0x002fec0003800000 */
[----:B------:R-:W-:Y:S02]  /*9220*/  ULDC UR4, c[0x0][0x64c] ;  /* 0x0001930000047ab9 */ /* 0x000fe40000000800 */
[----:B------:R-:W-:-:S05]  /*9230*/  IADD3 R7, P1, R18, UR4, RZ ;  /* 0x0000000412077c10 */ /* 0x000fca000ff3e0ff */
[----:B------:R-:W-:-:S04]  /*9240*/  IMAD.X R23, RZ, RZ, R23, P1 ;  /* 0x000000ffff177224 */ /* 0x000fc800008e0617 */
[----:B------:R-:W-:-:S04]  /*9250*/  IMAD.WIDE.U32 R8, R23, UR8, RZ ;  /* 0x0000000817087c25 */ /* 0x000fc8000f8e00ff */
[----:B------:R-:W-:-:S04]  /*9260*/  IMAD.WIDE.U32 R8, P1, R7, UR9, R8 ;  /* 0x0000000907087c25 */ /* 0x000fc8000f820008 */
[----:B------:R-:W-:-:S04]  /*9270*/  IMAD.WIDE.U32 R6, R7, UR8, RZ ;  /* 0x0000000807067c25 */ /* 0x000fc8000f8e00ff */
[----:B------:R-:W-:Y:S01]  /*9280*/  IMAD.MOV.U32 R6, RZ, RZ, R9 ;  /* 0x000000ffff067224 */ /* 0x000fe200078e0009 */
[----:B------:R-:W-:Y:S01]  /*9290*/  IADD3 RZ, P4, R7, R8, RZ ;  /* 0x0000000807ff7210 */ /* 0x000fe20007f9e0ff */
[----:B------:R-:W-:-:S04]  /*92a0*/  IMAD.X R7, RZ, RZ, RZ, P1 ;  /* 0x000000ffff077224 */ /* 0x000fc800008e06ff */
[----:B------:R-:W-:-:S08]  /*92b0*/  IMAD.WIDE.U32.X R6, R23, UR9, R6, P4 ;  /* 0x0000000917067c25 */ /* 0x000fd0000a0e0406 */
.L_x_180:
[----:B------:R-:W-:Y:S01]  /*92c0*/  ULDC UR4, c[0x0][0x648] ;  /* 0x0001920000047ab9 */ /* 0x000fe20000000800 */
[----:B------:R-:W-:Y:S01]  /*92d0*/  LOP3.LUT R20, R20, UR17, RZ, 0xc0, !PT ;  /* 0x0000001114147c12 */ /* 0x000fe2000f8ec0ff */
[----:B------:R-:W-:Y:S01]  /*92e0*/  IMAD.MOV R21, RZ, RZ, -R21 ;  /* 0x000000ffff157224 */ /* 0x000fe200078e0a15 */
[----:B------:R-:W-:Y:S01]  /*92f0*/  SHF.R.U64 R7, R6, UR4, R7 ;  /* 0x0000000406077c19 */ /* 0x000fe20008001207 */
[----:B------:R-:W-:Y:S01]  /*9300*/  ULDC UR4, c[0x0][0x638] ;  /* 0x00018e0000047ab9 */ /* 0x000fe20000000800 */
[----:B------:R-:W-:Y:S01]  /*9310*/  LOP3.LUT R11, R11, UR16, RZ, 0xc0, !PT ;  /* 0x000000100b0b7c12 */ /* 0x000fe2000f8ec0ff */
[----:B0-----:R-:W-:Y:S01]  /*9320*/  @P3 IMAD R17, R19, R21, R14 ;  /* 0x0000001513113224 */ /* 0x001fe200078e020e */
[----:B------:R-:W-:Y:S01]  /*9330*/  ULDC UR5, c[0x0][0x610] ;  /* 0x0001840000057ab9 */ /* 0x000fe20000000800 */
[----:B------:R-:W-:Y:S02]  /*9340*/  IMAD.MOV R9, RZ, RZ, -R7 ;  /* 0x000000ffff097224 */ /* 0x000fe400078e0a07 */
[----:B------:R-:W-:-:S02]  /*9350*/  IMAD R20, R7, UR18, R20 ;  /* 0x0000001207147c24 */ /* 0x000fc4000f8e0214 */
[----:B------:R-:W-:Y:S01]  /*9360*/  IMAD R18, R9, UR4, R18 ;  /* 0x0000000409127c24 */ /* 0x000fe2000f8e0212 */
[----:B------:R-:W-:Y:S01]  /*9370*/  ULDC UR4, c[0x0][0x600] ;  /* 0x0001800000047ab9 */ /* 0x000fe20000000800 */
[----:B------:R-:W-:Y:S02]  /*9380*/  IMAD R17, R20, UR5, R17 ;  /* 0x0000000514117c24 */ /* 0x000fe4000f8e0211 */
[----:B------:R-:W-:Y:S02]  /*9390*/  IMAD R18, R18, UR4, R11 ;  /* 0x0000000412127c24 */ /* 0x000fe4000f8e020b */
[----:B------:R-:W-:Y:S02]  /*93a0*/  IMAD.MOV.U32 R7, RZ, RZ, 0x1 ;  /* 0x00000001ff077424 */ /* 0x000fe400078e00ff */
[----:B------:R-:W-:Y:S01]  /*93b0*/  IMAD.MOV.U32 R6, RZ, RZ, R10 ;  /* 0x000000ffff067224 */ /* 0x000fe200078e000a */
[----:B------:R-:W-:Y:S02]  /*93c0*/  SEL R14, R18, R17, !P3 ;  /* 0x00000011120e7207 */ /* 0x000fe40005800000 */
[----:B------:R-:W-:-:S07]  /*93d0*/  SEL R11, R17, R18, !P3 ;  /* 0x00000012110b7207 */ /* 0x000fce0005800000 */
.L_x_178:
[----:B------:R-:W-:Y:S05]  /*93e0*/  BSYNC B1 ;  /* 0x0000000000017941 */ /* 0x000fea0003800000 */
.L_x_177:
[----:B------:R-:W-:-:S13]  /*93f0*/  LOP3.LUT P1, RZ, R7, 0xff, RZ, 0xc0, !PT ;  /* 0x000000ff07ff7812 */ /* 0x000fda000782c0ff */
[----:B------:R-:W-:Y:S05]  /*9400*/  @P1 BRA `(.L_x_181) ;  /* 0xfffffff400441947 */ /* 0x000fea000383ffff */
[----:B------:R-:W-:Y:S05]  /*9410*/  BSYNC B0 ;  /* 0x0000000000007941 */ /* 0x000fea0003800000 */
.L_x_169:
[----:B------:R-:W-:-:S03]  /*9420*/  UMOV UR4, 0xffffffff ;  /* 0xffffffff00047882 */ /* 0x000fc60000000000 */
[----:B------:R-:W-:Y:S05]  /*9430*/  BRA.DIV UR4, `(.L_x_182) ;  /* 0x0000000604887947 */ /* 0x000fea000b800000 */
[----:B------:R-:W-:-:S13]  /*9440*/  ELECT P0, URZ, PT ;  /* 0x00000000003f782f */ /* 0x000fda0003800000 */
.L_x_199:
[----:B------:R-:W-:Y:S04]  /*9450*/  BSSY B0, `(.L_x_183) ;  /* 0x0000046000007945 */ /* 0x000fe80003800000 */
[----:B------:R-:W-:Y:S05]  /*9460*/  @!P0 BRA `(.L_x_184) ;  /* 0x0000000400108947 */ /* 0x000fea0003800000 */
[----:B------:R-:W-:-:S04]  /*9470*/  LOP3.LUT R4, R4, 0x2, RZ, 0xfc, !PT ;  /* 0x0000000204047812 */ /* 0x000fc800078efcff */
[----:B------:R-:W-:-:S13]  /*9480*/  ISETP.NE.AND P0, PT, R4, 0x3, PT ;  /* 0x000000030400780c */ /* 0x000fda0003f05270 */
[----:B------:R-:W-:Y:S05]  /*9490*/  @!P0 BRA `(.L_x_185) ;  /* 0x0000000000048947 */ /* 0x000fea0003800000 */
[----:B------:R-:W-:Y:S01]  /*94a0*/  BPT.TRAP 0x1 ;  /* 0x000000040000795c */ /* 0x000fe20000300000 */
.L_x_185:
[----:B------:R-:W0:Y:S01]  /*94b0*/  S2R R3, SR_CgaCtaId ;  /* 0x0000000000037919 */ /* 0x000e220000008800 */
[----:B------:R-:W-:-:S04]  /*94c0*/  MOV R0, 0x400 ;  /* 0x0000040000007802 */ /* 0x000fc80000000f00 */
[----:B0-----:R-:W-:Y:S02]  /*94d0*/  LEA R0, R3, R0, 0x18 ;  /* 0x0000000003007211 */ /* 0x001fe400078ec0ff */
[----:B------:R-:W-:-:S03]  /*94e0*/  SHF.L.U32 R3, R5, 0x1f, RZ ;  /* 0x0000001f05037819 */ /* 0x000fc600000006ff */
[----:B------:R-:W-:-:S04]  /*94f0*/  VIADD R0, R0, 0x38 ;  /* 0x0000003800007836 */ /* 0x000fc80000000000 */
[C---:B------:R-:W-:Y:S02]  /*9500*/  IMAD R6, R13.reuse, 0x8, R0 ;  /* 0x000000080d067824 */ /* 0x040fe400078e0200 */
[----:B------:R-:W-:Y:S02]  /*9510*/  VIADD R13, R13, 0x1 ;  /* 0x000000010d0d7836 */ /* 0x000fe40000000000 */
[----:B------:R-:W0:Y:S03]  /*9520*/  SYNCS.PHASECHK.TRANS64.TRYWAIT P0, [R6+URZ], R3 ;  /* 0x00000003060075a7 */ /* 0x000e26000800017f */
[----:B------:R-:W-:-:S04]  /*9530*/  ISETP.NE.AND P1, PT, R13, 0x7, PT ;  /* 0x000000070d00780c */ /* 0x000fc80003f25270 */
[----:B------:R-:W-:Y:S02]  /*9540*/  SEL R2, RZ, 0x1, P1 ;  /* 0x00000001ff027807 */ /* 0x000fe40000800000 */
[----:B------:R-:W-:Y:S02]  /*9550*/  SEL R13, R13, RZ, P1 ;  /* 0x000000ff0d0d7207 */ /* 0x000fe40000800000 */
[----:B------:R-:W-:-:S03]  /*9560*/  LOP3.LUT R8, R5, R2, RZ, 0x3c, !PT ;  /* 0x0000000205087212 */ /* 0x000fc600078e3cff */
[----:B------:R-:W-:Y:S01]  /*9570*/  IMAD R7, R13, 0x8, R0 ;  /* 0x000000080d077824 */ /* 0x000fe200078e0200 */
[----:B------:R-:W-:Y:S01]  /*9580*/  SHF.L.U32 R4, R8, 0x1f, RZ ;  /* 0x0000001f08047819 */ /* 0x000fe200000006ff */
[----:B0-----:R-:W-:Y:S06]  /*9590*/  @!P0 BRA `(.L_x_186) ;  /* 0x0000000400548947 */ /* 0x001fec0003800000 */
.L_x_200:
[----:B------:R-:W1:Y:S01]  /*95a0*/  SYNCS.PHASECHK.TRANS64.TRYWAIT P0, [R7+URZ], R4 ;  /* 0x00000004070075a7 */ /* 0x000e62000800017f */
[----:B------:R-:W-:-:S05]  /*95b0*/  VIADD R2, R13, 0x1 ;  /* 0x000000010d027836 */ /* 0x000fca0000000000 */
[----:B------:R-:W-:-:S04]  /*95c0*/  ISETP.NE.AND P1, PT, R2, 0x7, PT ;  /* 0x000000070200780c */ /* 0x000fc80003f25270 */
[----:B0-----:R-:W-:Y:S02]  /*95d0*/  SEL R3, RZ, 0x1, P1 ;  /* 0x00000001ff037807 */ /* 0x001fe40000800000 */
[----:B------:R-:W-:Y:S02]  /*95e0*/  SEL R9, R2, RZ, P1 ;  /* 0x000000ff02097207 */ /* 0x000fe40000800000 */
[----:B------:R-:W-:-:S03]  /*95f0*/  LOP3.LUT R8, R8, R3, RZ, 0x3c, !PT ;  /* 0x0000000308087212 */ /* 0x000fc600078e3cff */
[----:B------:R-:W-:Y:S01]  /*9600*/  IMAD R6, R9, 0x8, R0 ;  /* 0x0000000809067824 */ /* 0x000fe200078e0200 */
[----:B------:R-:W-:Y:S01]  /*9610*/  SHF.L.U32 R5, R8, 0x1f, RZ ;  /* 0x0000001f08057819 */ /* 0x000fe200000006ff */
[----:B-1----:R-:W-:Y:S06]  /*9620*/  @!P0 BRA `(.L_x_187) ;  /* 0x0000000400448947 */ /* 0x002fec0003800000 */
.L_x_201:
[----:B------:R-:W1:Y:S01]  /*9630*/  SYNCS.PHASECHK.TRANS64.TRYWAIT P0, [R6+URZ], R5 ;  /* 0x00000005060075a7 */ /* 0x000e62000800017f */
[----:B------:R-:W-:-:S05]  /*9640*/  VIADD R2, R9, 0x1 ;  /* 0x0000000109027836 */ /* 0x000fca0000000000 */
[----:B------:R-:W-:-:S04]  /*9650*/  ISETP.NE.AND P1, PT, R2, 0x7, PT ;  /* 0x000000070200780c */ /* 0x000fc80003f25270 */
[----:B------:R-:W-:Y:S02]  /*9660*/  SEL R3, RZ, 0x1, P1 ;  /* 0x00000001ff037807 */ /* 0x000fe40000800000 */
[----:B0-----:R-:W-:Y:S02]  /*9670*/  SEL R7, R2, RZ, P1 ;  /* 0x000000ff02077207 */ /* 0x001fe40000800000 */
[----:B------:R-:W-:-:S03]  /*9680*/  LOP3.LUT R8, R8, R3, RZ, 0x3c, !PT ;  /* 0x0000000308087212 */ /* 0x000fc600078e3cff */
[----:B------:R-:W-:Y:S01]  /*9690*/  IMAD R9, R7, 0x8, R0 ;  /* 0x0000000807097824 */ /* 0x000fe200078e0200 */
[----:B------:R-:W-:Y:S01]  /*96a0*/  SHF.L.U32 R4, R8, 0x1f, RZ ;  /* 0x0000001f08047819 */ /* 0x000fe200000006ff */
[----:B-1----:R-:W-:Y:S06]  /*96b0*/  @!P0 BRA `(.L_x_188) ;  /* 0x0000000400348947 */ /* 0x002fec0003800000 */
.L_x_202:
[----:B------:R-:W1:Y:S01]  /*96c0*/  SYNCS.PHASECHK.TRANS64.TRYWAIT P0, [R9+URZ], R4 ;  /* 0x00000004090075a7 */ /* 0x000e62000800017f */
[----:B------:R-:W-:-:S05]  /*96d0*/  VIADD R2, R7, 0x1 ;  /* 0x0000000107027836 */ /* 0x000fca0000000000 */
[----:B------:R-:W-:-:S04]  /*96e0*/  ISETP.NE.AND P1, PT, R2, 0x7, PT ;  /* 0x000000070200780c */ /* 0x000fc80003f25270 */
[----:B------:R-:W-:Y:S02]  /*96f0*/  SEL R3, RZ, 0x1, P1 ;  /* 0x00000001ff037807 */ /* 0x000fe40000800000 */
[----:B------:R-:W-:Y:S02]  /*9700*/  SEL R7, R2, RZ, P1 ;  /* 0x000000ff02077207 */ /* 0x000fe40000800000 */
[----:B------:R-:W-:-:S03]  /*9710*/  LOP3.LUT R8, R8, R3, RZ, 0x3c, !PT ;  /* 0x0000000308087212 */ /* 0x000fc600078e3cff */
[----:B------:R-:W-:Y:S01]  /*9720*/  IMAD R10, R7, 0x8, R0 ;  /* 0x00000008070a7824 */ /* 0x000fe200078e0200 */
[----:B0-----:R-:W-:Y:S01]  /*9730*/  SHF.L.U32 R5, R8, 0x1f, RZ ;  /* 0x0000001f08057819 */ /* 0x001fe200000006ff */
[----:B-1----:R-:W-:Y:S06]  /*9740*/  @!P0 BRA `(.L_x_189) ;  /* 0x0000000400248947 */ /* 0x002fec0003800000 */
.L_x_203:
[----:B------:R-:W1:Y:S01]  /*9750*/  SYNCS.PHASECHK.TRANS64.TRYWAIT P0, [R10+URZ], R5 ;  /* 0x000000050a0075a7 */ /* 0x000e62000800017f */
[----:B------:R-:W-:-:S05]  /*9760*/  VIADD R2, R7, 0x1 ;  /* 0x0000000107027836 */ /* 0x000fca0000000000 */
[----:B------:R-:W-:-:S04]  /*9770*/  ISETP.NE.AND P1, PT, R2, 0x7, PT ;  /* 0x000000070200780c */ /* 0x000fc80003f25270 */
[----:B------:R-:W-:Y:S02]  /*9780*/  SEL R3, RZ, 0x1, P1 ;  /* 0x00000001ff037807 */ /* 0x000fe40000800000 */
[----:B------:R-:W-:Y:S02]  /*9790*/  SEL R7, R2, RZ, P1 ;  /* 0x000000ff02077207 */ /* 0x000fe40000800000 */
[----:B0-----:R-:W-:-:S03]  /*97a0*/  LOP3.LUT R9, R8, R3, RZ, 0x3c, !PT ;  /* 0x0000000308097212 */ /* 0x001fc600078e3cff */
[----:B------:R-:W-:Y:S01]  /*97b0*/  IMAD R11, R7, 0x8, R0 ;  /* 0x00000008070b7824 */ /* 0x000fe200078e0200 */
[----:B------:R-:W-:Y:S01]  /*97c0*/  SHF.L.U32 R6, R9, 0x1f, RZ ;  /* 0x0000001f09067819 */ /* 0x000fe200000006ff */
[----:B-1----:R-:W-:Y:S06]  /*97d0*/  @!P0 BRA `(.L_x_190) ;  /* 0x0000000400148947 */ /* 0x002fec0003800000 */
.L_x_204:
[----:B------:R-:W1:Y:S01]  /*97e0*/  SYNCS.PHASECHK.TRANS64.TRYWAIT P0, [R11+URZ], R6 ;  /* 0x000000060b0075a7 */ /* 0x000e62000800017f */
[----:B------:R-:W-:-:S05]  /*97f0*/  VIADD R2, R7, 0x1 ;  /* 0x0000000107027836 */ /* 0x000fca0000000000 */
[----:B------:R-:W-:-:S04]  /*9800*/  ISETP.NE.AND P1, PT, R2, 0x7, PT ;  /* 0x000000070200780c */ /* 0x000fc80003f25270 */
[----:B------:R-:W-:Y:S02]  /*9810*/  SEL R4, RZ, 0x1, P1 ;  /* 0x00000001ff047807 */ /* 0x000fe40000800000 */
[----:B------:R-:W-:Y:S02]  /*9820*/  SEL R3, R2, RZ, P1 ;  /* 0x000000ff02037207 */ /* 0x000fe40000800000 */
[----:B------:R-:W-:Y:S01]  /*9830*/  LOP3.LUT R4, R9, R4, RZ, 0x3c, !PT ;  /* 0x0000000409047212 */ /* 0x000fe200078e3cff */
[----:B-1----:R-:W-:Y:S06]  /*9840*/  @!P0 BRA `(.L_x_191) ;  /* 0x00000004000c8947 */ /* 0x002fec0003800000 */
.L_x_205:
[----:B------:R-:W-:Y:S01]  /*9850*/  IMAD R3, R3, 0x8, R0 ;  /* 0x0000000803037824 */ /* 0x000fe200078e0200 */
[----:B------:R-:W-:-:S07]  /*9860*/  SHF.L.U32 R0, R4, 0x1f, RZ ;  /* 0x0000001f04007819 */ /* 0x000fce00000006ff */
.L_x_192:
[----:B--2---:R2:W3:Y:S02]  /*9870*/  SYNCS.PHASECHK.TRANS64.TRYWAIT P0, [R3+URZ], R0 ;  /* 0x00000000030075a7 */ /* 0x0044e4000800017f */
[----:B---3--:R-:W-:Y:S05]  /*9880*/  @!P0 NANOSLEEP.SYNCS 0x989680 ;  /* 0x009896800000895d */ /* 0x008fea0003900000 */
[----:B------:R-:W3:Y:S02]  /*9890*/  @!P0 SYNCS.PHASECHK.TRANS64 P0, [R3+URZ], R0 ;  /* 0x00000000030085a7 */ /* 0x000ee4000800007f */
[----:B---3--:R-:W-:Y:S05]  /*98a0*/  @!P0 BRA `(.L_x_192) ;  /* 0xfffffffc00f08947 */ /* 0x008fea000383ffff */
.L_x_184:
[----:B------:R-:W-:Y:S05]  /*98b0*/  BSYNC B0 ;  /* 0x0000000000007941 */ /* 0x000fea0003800000 */
.L_x_183:
[----:B------:R-:W-:Y:S05]  /*98c0*/  EXIT ;  /* 0x000000000000794d */ /* 0x000fea0003800000 */
.L_x_17:
[----:B-1----:R-:W-:-:S04]  /*98d0*/  IMAD.U32 R11, RZ, RZ, UR6 ;  /* 0x00000006ff0b7e24 */ /* 0x002fc8000f8e00ff */
[----:B------:R1:W4:Y:S03]  /*98e0*/  SYNCS.PHASECHK.TRANS64.TRYWAIT P0, [R11+URZ], R10 ;  /* 0x0000000a0b0075a7 */ /* 0x000326000800017f */
[----:B----4-:R-:W-:Y:S05]  /*98f0*/  @!P0 NANOSLEEP.SYNCS 0x989680 ;  /* 0x009896800000895d */ /* 0x010fea0003900000 */
[----:B------:R-:W4:Y:S02]  /*9900*/  @!P0 SYNCS.PHASECHK.TRANS64 P0, [R11+URZ], R10 ;  /* 0x0000000a0b0085a7 */ /* 0x000f24000800007f */
[----:B----4-:R-:W-:Y:S05]  /*9910*/  @!P0 BRA `(.L_x_17) ;  /* 0xfffffffc00ec8947 */ /* 0x010fea000383ffff */
[----:B------:R-:W-:Y:S05]  /*9920*/  BRA `(.L_x_16) ;  /* 0xffffff7c00207947 */ /* 0x000fea000383ffff */
.L_x_23:
[----:B-1----:R-:W-:-:S04]  /*9930*/  IMAD.U32 R12, RZ, RZ, UR14 ;  /* 0x0000000eff0c7e24 */ /* 0x002fc8000f8e00ff */
[----:B------:R1:W4:Y:S03]  /*9940*/  SYNCS.PHASECHK.TRANS64.TRYWAIT P0, [R12+URZ], R11 ;  /* 0x0000000b0c0075a7 */ /* 0x000326000800017f */
[----:B----4-:R-:W-:Y:S05]  /*9950*/  @!P0 NANOSLEEP.SYNCS 0x989680 ;  /* 0x009896800000895d */ /* 0x010fea0003900000 */
[----:B------:R-:W4:Y:S02]  /*9960*/  @!P0 SYNCS.PHASECHK.TRANS64 P0, [R12+URZ], R11 ;  /* 0x0000000b0c0085a7 */ /* 0x000f24000800007f */
[----:B----4-:R-:W-:Y:S05]  /*9970*/  @!P0 BRA `(.L_x_23) ;  /* 0xfffffffc00ec8947 */ /* 0x010fea000383ffff */
[----:B------:R-:W-:Y:S05]  /*9980*/  BRA `(.L_x_22) ;  /* 0xffffff8400d47947 */ /* 0x000fea000383ffff */
.L_x_170:
[----:B------:R-:W-:Y:S01]  /*9990*/  BSSY B1, `(.L_x_193) ;  /* 0x0000006000017945 */ /* 0x000fe20003800000 */
[----:B------:R-:W-:-:S07]  /*99a0*/  IMAD.MOV.U32 R7, RZ, RZ, -0x1 ;  /* 0xffffffffff077424 */ /* 0x000fce00078e00ff */
[----:B------:R-:W-:Y:S05]  /*99b0*/  WARPSYNC.COLLECTIVE R7, `(.L_x_194) ;  /* 0x00000000070c7348 */ /* 0x000fea0003c00000 */
[----:B------:R-:W-:Y:S02]  /*99c0*/  ELECT P1, UR62, PT ;  /* 0x00000000003e782f */ /* 0x000fe40003820000 */
[----:B------:R-:W-:Y:S01]  /*99d0*/  MOV R7, UR62 ;  /* 0x0000003e00077c02 */ /* 0x000fe20008000f00 */
[----:B------:R-:W-:Y:S10]  /*99e0*/  ENDCOLLECTIVE ;  /* 0x000000000000791b */ /* 0x000ff40003800000 */
.L_x_194:
[----:B------:R-:W-:Y:S05]  /*99f0*/  BSYNC B1 ;  /* 0x0000000000017941 */ /* 0x000fea0003800000 */
.L_x_193:
[----:B------:R-:W-:Y:S05]  /*9a00*/  BRA `(.L_x_195) ;  /* 0xffffffec00d07947 */ /* 0x000fea000383ffff */
.L_x_173:
[----:B-1----:R1:W2:Y:S02]  /*9a10*/  SYNCS.PHASECHK.TRANS64.TRYWAIT P1, [R19+URZ+0x38], R10 ;  /* 0x0000380a130075a7 */ /* 0x0022a4000802017f */
[----:B--2---:R-:W-:Y:S05]  /*9a20*/  @!P1 NANOSLEEP.SYNCS 0x989680 ;  /* 0x009896800000995d */ /* 0x004fea0003900000 */
[----:B------:R-:W2:Y:S02]  /*9a30*/  @!P1 SYNCS.PHASECHK.TRANS64 P1, [R19+URZ+0x38], R10 ;  /* 0x0000380a130095a7 */ /* 0x000ea4000802007f */
[----:B--2---:R-:W-:Y:S05]  /*9a40*/  @!P1 BRA `(.L_x_173) ;  /* 0xfffffffc00f09947 */ /* 0x004fea000383ffff */
[----:B------:R-:W-:Y:S05]  /*9a50*/  BRA `(.L_x_196) ;  /* 0xfffffff000047947 */ /* 0x000fea000383ffff */
.L_x_182:
[----:B------:R-:W-:Y:S01]  /*9a60*/  BSSY B0, `(.L_x_197) ;  /* 0x0000006000007945 */ /* 0x000fe20003800000 */
[----:B------:R-:W-:-:S07]  /*9a70*/  IMAD.MOV.U32 R7, RZ, RZ, -0x1 ;  /* 0xffffffffff077424 */ /* 0x000fce00078e00ff */
[----:B------:R-:W-:Y:S05]  /*9a80*/  WARPSYNC.COLLECTIVE R7, `(.L_x_198) ;  /* 0x00000000070c7348 */ /* 0x000fea0003c00000 */
[----:B------:R-:W-:Y:S02]  /*9a90*/  ELECT P1, UR62, PT ;  /* 0x00000000003e782f */ /* 0x000fe40003820000 */
[----:B------:R-:W-:Y:S01]  /*9aa0*/  MOV R7, UR62 ;  /* 0x0000003e00077c02 */ /* 0x000fe20008000f00 */
[----:B------:R-:W-:Y:S10]  /*9ab0*/  ENDCOLLECTIVE ;  /* 0x000000000000791b */ /* 0x000ff40003800000 */
.L_x_198:
[----:B------:R-:W-:Y:S05]  /*9ac0*/  BSYNC B0 ;  /* 0x0000000000007941 */ /* 0x000fea0003800000 */
.L_x_197:
[----:B------:R-:W-:Y:S01]  /*9ad0*/  PLOP3.LUT P0, PT, P1, PT, PT, 0x80, 0x0 ;  /* 0x000000000000781c */ /* 0x000fe20000f0f070 */
[----:B------:R-:W-:-:S12]  /*9ae0*/  BRA `(.L_x_199) ;  /* 0xfffffff800587947 */ /* 0x000fd8000383ffff */
.L_x_186:
[----:B0-----:R0:W1:Y:S02]  /*9af0*/  SYNCS.PHASECHK.TRANS64.TRYWAIT P0, [R6+URZ], R3 ;  /* 0x00000003060075a7 */ /* 0x001064000800017f */
[----:B-1----:R-:W-:Y:S05]  /*9b00*/  @!P0 NANOSLEEP.SYNCS 0x989680 ;  /* 0x009896800000895d */ /* 0x002fea0003900000 */
[----:B------:R-:W1:Y:S02]  /*9b10*/  @!P0 SYNCS.PHASECHK.TRANS64 P0, [R6+URZ], R3 ;  /* 0x00000003060085a7 */ /* 0x000e64000800007f */
[----:B-1----:R-:W-:Y:S05]  /*9b20*/  @!P0 BRA `(.L_x_186) ;  /* 0xfffffffc00f08947 */ /* 0x002fea000383ffff */
[----:B------:R-:W-:Y:S05]  /*9b30*/  BRA `(.L_x_200) ;  /* 0xfffffff800987947 */ /* 0x000fea000383ffff */
.L_x_187:
[----:B0-----:R0:W1:Y:S02]  /*9b40*/  SYNCS.PHASECHK.TRANS64.TRYWAIT P0, [R7+URZ], R4 ;  /* 0x00000004070075a7 */ /* 0x001064000800017f */
[----:B-1----:R-:W-:Y:S05]  /*9b50*/  @!P0 NANOSLEEP.SYNCS 0x989680 ;  /* 0x009896800000895d */ /* 0x002fea0003900000 */
[----:B------:R-:W1:Y:S02]  /*9b60*/  @!P0 SYNCS.PHASECHK.TRANS64 P0, [R7+URZ], R4 ;  /* 0x00000004070085a7 */ /* 0x000e64000800007f */
[----:B-1----:R-:W-:Y:S05]  /*9b70*/  @!P0 BRA `(.L_x_187) ;  /* 0xfffffffc00f08947 */ /* 0x002fea000383ffff */
[----:B------:R-:W-:Y:S05]  /*9b80*/  BRA `(.L_x_201) ;  /* 0xfffffff800a87947 */ /* 0x000fea000383ffff */
.L_x_188:
[----:B0-----:R0:W1:Y:S02]  /*9b90*/  SYNCS.PHASECHK.TRANS64.TRYWAIT P0, [R6+URZ], R5 ;  /* 0x00000005060075a7 */ /* 0x001064000800017f */
[----:B-1----:R-:W-:Y:S05]  /*9ba0*/  @!P0 NANOSLEEP.SYNCS 0x989680 ;  /* 0x009896800000895d */ /* 0x002fea0003900000 */
[----:B------:R-:W1:Y:S02]  /*9bb0*/  @!P0 SYNCS.PHASECHK.TRANS64 P0, [R6+URZ], R5 ;  /* 0x00000005060085a7 */ /* 0x000e64000800007f */
[----:B-1----:R-:W-:Y:S05]  /*9bc0*/  @!P0 BRA `(.L_x_188) ;  /* 0xfffffffc00f08947 */ /* 0x002fea000383ffff */
[----:B------:R-:W-:Y:S05]  /*9bd0*/  BRA `(.L_x_202) ;  /* 0xfffffff800b87947 */ /* 0x000fea000383ffff */
.L_x_189:
[----:B0-----:R0:W1:Y:S02]  /*9be0*/  SYNCS.PHASECHK.TRANS64.TRYWAIT P0, [R9+URZ], R4 ;  /* 0x00000004090075a7 */ /* 0x001064000800017f */
[----:B-1----:R-:W-:Y:S05]  /*9bf0*/  @!P0 NANOSLEEP.SYNCS 0x989680 ;  /* 0x009896800000895d */ /* 0x002fea0003900000 */
[----:B------:R-:W1:Y:S02]  /*9c00*/  @!P0 SYNCS.PHASECHK.TRANS64 P0, [R9+URZ], R4 ;  /* 0x00000004090085a7 */ /* 0x000e64000800007f */
[----:B-1----:R-:W-:Y:S05]  /*9c10*/  @!P0 BRA `(.L_x_189) ;  /* 0xfffffffc00f08947 */ /* 0x002fea000383ffff */
[----:B------:R-:W-:Y:S05]  /*9c20*/  BRA `(.L_x_203) ;  /* 0xfffffff800c87947 */ /* 0x000fea000383ffff */
.L_x_190:
[----:B0-----:R0:W1:Y:S02]  /*9c30*/  SYNCS.PHASECHK.TRANS64.TRYWAIT P0, [R10+URZ], R5 ;  /* 0x000000050a0075a7 */ /* 0x001064000800017f */
[----:B-1----:R-:W-:Y:S05]  /*9c40*/  @!P0 NANOSLEEP.SYNCS 0x989680 ;  /* 0x009896800000895d */ /* 0x002fea0003900000 */
[----:B------:R-:W1:Y:S02]  /*9c50*/  @!P0 SYNCS.PHASECHK.TRANS64 P0, [R10+URZ], R5 ;  /* 0x000000050a0085a7 */ /* 0x000e64000800007f */
[----:B-1----:R-:W-:Y:S05]  /*9c60*/  @!P0 BRA `(.L_x_190) ;  /* 0xfffffffc00f08947 */ /* 0x002fea000383ffff */
[----:B------:R-:W-:Y:S05]  /*9c70*/  BRA `(.L_x_204) ;  /* 0xfffffff800d87947 */ /* 0x000fea000383ffff */
.L_x_191:
[----:B-1----:R1:W2:Y:S02]  /*9c80*/  SYNCS.PHASECHK.TRANS64.TRYWAIT P0, [R11+URZ], R6 ;  /* 0x000000060b0075a7 */ /* 0x0022a4000800017f */
[----:B--2---:R-:W-:Y:S05]  /*9c90*/  @!P0 NANOSLEEP.SYNCS 0x989680 ;  /* 0x009896800000895d */ /* 0x004fea0003900000 */
[----:B------:R-:W2:Y:S02]  /*9ca0*/  @!P0 SYNCS.PHASECHK.TRANS64 P0, [R11+URZ], R6 ;  /* 0x000000060b0085a7 */ /* 0x000ea4000800007f */
[----:B--2---:R-:W-:Y:S05]  /*9cb0*/  @!P0 BRA `(.L_x_191) ;  /* 0xfffffffc00f08947 */ /* 0x004fea000383ffff */
[----:B------:R-:W-:Y:S05]  /*9cc0*/  BRA `(.L_x_205) ;  /* 0xfffffff800e07947 */ /* 0x000fea000383ffff */
.L_x_206:
[----:B------:R-:W-:-:S00]  /*9cd0*/  BRA `(.L_x_206) ;  /* 0xfffffffc00fc7947 */ /* 0x000fc0000383ffff */
[----:B------:R-:W-:-:S00]  /*9ce0*/  NOP ;  /* 0x0000000000007918 */ /* 0x000fc00000000000 */
        /* <DEDUP_REMOVED lines=9> */
.L_x_207:


//--------------------- .nv.shared._ZN7cutlass13device_kernelINS_4gemm6kernel13GemmUniversalIN4cute5tupleIJiiiiEEENS1_10collective13CollectiveMmaINS1_37MainloopSm90TmaGmmaWarpSpecializedFP8ILi7ENS5_IJNS4_1CILi1EEESB_SB_EEENS1_35KernelTmaWarpSpecializedCooperativeEEENS5_IJNSA_ILi256EEENSA_ILi64EEENSA_ILi128EEEEEENS_12float_e4m3_tENS5_IJlSB_lEEESJ_SK_NS4_8TiledMMAINS4_8MMA_AtomIJNS4_4SM904GMMA30MMA_64x64x32_F32E4M3E4M3_SS_TNILNSO_7ScaleInE1ELSQ_1EEEEEENS4_6LayoutINS5_IJNSA_ILi2EEESB_SB_EEENS5_IJSB_NSA_ILi0EEESW_EEEEENS5_IJNS4_10UnderscoreESZ_SZ_EEEEENS4_13SM90_TMA_LOADENS4_14ComposedLayoutINS4_7SwizzleILi3ELi4ELi3EEENS4_18smem_ptr_flag_bitsILi8EEENST_INS5_IJNSA_ILi8EEESH_EEENS5_IJSH_SB_EEEEEEEvNS4_8identityES12_S1C_vS1D_EENS_8epilogue10collective6detail29Sm90TmaWarpSpecializedAdapterINS1G_15DefaultEpilogueISJ_SK_SK_NS1F_6thread17LinearCombinationISJ_Li1EffLNS1K_9ScaleType4KindE0ELNS_15FloatRoundStyleE2ESJ_EENS1_15EpilogueDefaultEEEEEvvEEEEvNT_6ParamsE --------------------------
	.section	.nv.shared._ZN7cutlass13device_kernelINS_4gemm6kernel13GemmUniversalIN4cute5tupleIJiiiiEEENS1_10collective13CollectiveMmaINS1_37MainloopSm90TmaGmmaWarpSpecializedFP8ILi7ENS5_IJNS4_1CILi1EEESB_SB_EEENS1_35KernelTmaWarpSpecializedCooperativeEEENS5_IJNSA_ILi256EEENSA_ILi64EEENSA_ILi128EEEEEENS_12float_e4m3_tENS5_IJlSB_lEEESJ_SK_NS4_8TiledMMAINS4_8MMA_AtomIJNS4_4SM904GMMA30MMA_64x64x32_F32E4M3E4M3_SS_TNILNSO_7ScaleInE1ELSQ_1EEEEEENS4_6LayoutINS5_IJNSA_ILi2EEESB_SB_EEENS5_IJSB_NSA_ILi0EEESW_EEEEENS5_IJNS4_10UnderscoreESZ_SZ_EEEEENS4_13SM90_TMA_LOADENS4_14ComposedLayoutINS4_7SwizzleILi3ELi4ELi3EEENS4_18smem_ptr_flag_bitsILi8EEENST_INS5_IJNSA_ILi8EEESH_EEENS5_IJSH_SB_EEEEEEEvNS4_8identityES12_S1C_vS1D_EENS_8epilogue10collective6detail29Sm90TmaWarpSpecializedAdapterINS1G_15DefaultEpilogueISJ_SK_SK_NS1F_6thread17LinearCombinationISJ_Li1EffLNS1K_9ScaleType4KindE0ELNS_15FloatRoundStyleE2ESJ_EENS1_15EpilogueDefaultEEEEEvvEEEEvNT_6ParamsE,"aw",@nobits
	.sectionflags	@""
	.align	16
	.zero		1024


//--------------------- .nv.shared.reserved.0     --------------------------
	.section	.nv.shared.reserved.0,"aw",@nobits
	.weak		__nv_reservedSMEM_offset_0_alias
	.size		__nv_reservedSMEM_offset_0_alias, 0, 0
	.other		__nv_reservedSMEM_offset_0_alias,@"STO_CUDA_RESERVED_SHARED STV_DEFAULT"
__nv_reservedSMEM_offset_0_alias:
	.zero		0


//--------------------- .nv.global                --------------------------
	.section	.nv.global,"aw",@nobits
.nv.global:
	.type		_ZN40_INTERNAL_0f9daa71_4_k_cu_5198e973_218254cute1_E,@object
	.size		_ZN40_INTERNAL_0f9daa71_4_k_cu_5198e973_218254cute1_E,(_ZN40_INTERNAL_0f9daa71_4_k_cu_5198e973_218254cuda3std3__45__cpo6cbeginE - _ZN40_INTERNAL_0f9daa71_4_k_cu_5198e973_218254cute1_E)
_ZN40_INTERNAL_0f9daa71_4_k_cu_5198e973_218254cute1_E:
	.zero		1
	.type		_ZN40_INTERNAL_0f9daa71_4_k_cu_5198e973_218254cuda3std3__45__cpo6cbeginE,@object
	.size		_ZN40_INTERNAL_0f9daa71_4_k_cu_5198e973_218254cuda3std3__45__cpo6cbeginE,(_ZN40_INTERNAL_0f9daa71_4_k_cu_5198e973_218254cuda3std3__48in_placeE - _ZN40_INTERNAL_0f9daa71_4_k_cu_5198e973_218254cuda3std3__45__cpo6cbeginE)
_ZN40_INTERNAL_0f9daa71_4_k_cu_5198e973_218254cuda3std3__45__cpo6cbeginE:
	.zero		1
	.type		_ZN40_INTERNAL_0f9daa71_4_k_cu_5198e973_218254cuda3std3__48in_placeE,@object
	.size		_ZN40_INTERNAL_0f9daa71_4_k_cu_5198e973_218254cuda3std3__48in_placeE,(_ZN40_INTERNAL_0f9daa71_4_k_cu_5198e973_218254cuda3std6ranges3__45__cpo9iter_moveE - _ZN40_INTERNAL_0f9daa71_4_k_cu_5198e973_218254cuda3std3__48in_placeE)
_ZN40_INTERNAL_0f9daa71_4_k_cu_5198e973_218254cuda3std3__48in_placeE:
	.zero		1
	.type		_ZN40_INTERNAL_0f9daa71_4_k_cu_5198e973_218254cuda3std6ranges3__45__cpo9iter_moveE,@object
	.size		_ZN40_INTERNAL_0f9daa71_4_k_cu_5198e973_218254cuda3std6ranges3__45__cpo9iter_moveE,(_ZN40_INTERNAL_0f9daa71_4_k_cu_5198e973_218254cuda3std3__45__cpo5beginE - _ZN40_INTERNAL_0f9daa71_4_k_cu_5198e973_218254cuda3std6ranges3__45__cpo9iter_moveE)
_ZN40_INTERNAL_0f9daa71_4_k_cu_5198e973_218254cuda3std6ranges3__45__cpo9iter_moveE:
	.zero		1
	.type		_ZN40_INTERNAL_0f9daa71_4_k_cu_5198e973_218254cuda3std3__45__cpo5beginE,@object
	.size		_ZN40_INTERNAL_0f9daa71_4_k_cu_5198e973_218254cuda3std3__45__cpo5beginE,(_ZN40_INTERNAL_0f9daa71_4_k_cu_5198e973_218254cuda3std3__442_GLOBAL__N__0f9daa71_4_k_cu_5198e973_218256ignoreE - _ZN40_INTERNAL_0f9daa71_4_k_cu_5198e973_218254cuda3std3__45__cpo5beginE)
_ZN40_INTERNAL_0f9daa71_4_k_cu_5198e973_218254cuda3std3__45__cpo5beginE:
	.zero		1
	.type		_ZN40_INTERNAL_0f9daa71_4_k_cu_5198e973_218254cuda3std3__442_GLOBAL__N__0f9daa71_4_k_cu_5198e973_218256ignoreE,@object
	.size		_ZN40_INTERNAL_0f9daa71_4_k_cu_5198e973_218254cuda3std3__442_GLOBAL__N__0f9daa71_4_k_cu_5198e973_218256ignoreE,(_ZN40_INTERNAL_0f9daa71_4_k_cu_5198e973_218254cute7productE - _ZN40_INTERNAL_0f9daa71_4_k_cu_5198e973_218254cuda3std3__442_GLOBAL__N__0f9daa71_4_k_cu_5198e973_218256ignoreE)
_ZN40_INTERNAL_0f9daa71_4_k_cu_5198e973_218254cuda3std3__442_GLOBAL__N__0f9daa71_4_k_cu_5198e973_218256ignoreE:
	.zero		1
	.type		_ZN40_INTERNAL_0f9daa71_4_k_cu_5198e973_218254cute7productE,@object
	.size		_ZN40_INTERNAL_0f9daa71_4_k_cu_5198e973_218254cute7productE,(_ZN40_INTERNAL_0f9daa71_4_k_cu_5198e973_218254cuda3std3__45__cpo3endE - _ZN40_INTERNAL_0f9daa71_4_k_cu_5198e973_218254cute7productE)
_ZN40_INTERNAL_0f9daa71_4_k_cu_5198e973_218254cute7productE:
	.zero		1
	.type		_ZN40_INTERNAL_0f9daa71_4_k_cu_5198e973_218254cuda3std3__45__cpo3endE,@object
	.size		_ZN40_INTERNAL_0f9daa71_4_k_cu_5198e973_218254cuda3std3__45__cpo3endE,(_ZN40_INTERNAL_0f9daa71_4_k_cu_5198e973_218254cuda3std3__419piecewise_constructE - _ZN40_INTERNAL_0f9daa71_4_k_cu_5198e973_218254cuda3std3__45__cpo3endE)
_ZN40_INTERNAL_0f9daa71_4_k_cu_5198e973_218254cuda3std3__45__cpo3endE:
	.zero		1
	.type		_ZN40_INTERNAL_0f9daa71_4_k_cu_5198e973_218254cuda3std3__419piecewise_constructE,@object
	.size		_ZN40_INTERNAL_0f9daa71_4_k_cu_5198e973_218254cuda3std3__419piecewise_constructE,(_ZN40_INTERNAL_0f9daa71_4_k_cu_5198e973_218254cuda3std3__45__cpo4cendE - _ZN40_INTERNAL_0f9daa71_4_k_cu_5198e973_218254cuda3std3__419piecewise_constructE)
_ZN40_INTERNAL_0f9daa71_4_k_cu_5198e973_218254cuda3std3__419piecewise_constructE:
	.zero		1
	.type		_ZN40_INTERNAL_0f9daa71_4_k_cu_5198e973_218254cuda3std3__45__cpo4cendE,@object
	.size		_ZN40_INTERNAL_0f9daa71_4_k_cu_5198e973_218254cuda3std3__45__cpo4cendE,(_ZN40_INTERNAL_0f9daa71_4_k_cu_5198e973_218254cuda3std6ranges3__45__cpo4swapE - _ZN40_INTERNAL_0f9daa71_4_k_cu_5198e973_218254cuda3std3__45__cpo4cendE)
_ZN40_INTERNAL_0f9daa71_4_k_cu_5198e973_218254cuda3std3__45__cpo4cendE:
	.zero		1
	.type		_ZN40_INTERNAL_0f9daa71_4_k_cu_5198e973_218254cuda3std6ranges3__45__cpo4swapE,@object
	.size		_ZN40_INTERNAL_0f9daa71_4_k_cu_5198e973_218254cuda3std6ranges3__45__cpo4swapE,(.L_7 - _ZN40_INTERNAL_0f9daa71_4_k_cu_5198e973_218254cuda3std6ranges3__45__cpo4swapE)
_ZN40_INTERNAL_0f9daa71_4_k_cu_5198e973_218254cuda3std6ranges3__45__cpo4swapE:
	.zero		1
.L_7:


//--------------------- .nv.constant0._ZN7cutlass13device_kernelINS_4gemm6kernel13GemmUniversalIN4cute5tupleIJiiiiEEENS1_10collective13CollectiveMmaINS1_37MainloopSm90TmaGmmaWarpSpecializedFP8ILi7ENS5_IJNS4_1CILi1EEESB_SB_EEENS1_35KernelTmaWarpSpecializedCooperativeEEENS5_IJNSA_ILi256EEENSA_ILi64EEENSA_ILi128EEEEEENS_12float_e4m3_tENS5_IJlSB_lEEESJ_SK_NS4_8TiledMMAINS4_8MMA_AtomIJNS4_4SM904GMMA30MMA_64x64x32_F32E4M3E4M3_SS_TNILNSO_7ScaleInE1ELSQ_1EEEEEENS4_6LayoutINS5_IJNSA_ILi2EEESB_SB_EEENS5_IJSB_NSA_ILi0EEESW_EEEEENS5_IJNS4_10UnderscoreESZ_SZ_EEEEENS4_13SM90_TMA_LOADENS4_14ComposedLayoutINS4_7SwizzleILi3ELi4ELi3EEENS4_18smem_ptr_flag_bitsILi8EEENST_INS5_IJNSA_ILi8EEESH_EEENS5_IJSH_SB_EEEEEEEvNS4_8identityES12_S1C_vS1D_EENS_8epilogue10collective6detail29Sm90TmaWarpSpecializedAdapterINS1G_15DefaultEpilogueISJ_SK_SK_NS1F_6thread17LinearCombinationISJ_Li1EffLNS1K_9ScaleType4KindE0ELNS_15FloatRoundStyleE2ESJ_EENS1_15EpilogueDefaultEEEEEvvEEEEvNT_6ParamsE --------------------------
	.section	.nv.constant0._ZN7cutlass13device_kernelINS_4gemm6kernel13GemmUniversalIN4cute5tupleIJiiiiEEENS1_10collective13CollectiveMmaINS1_37MainloopSm90TmaGmmaWarpSpecializedFP8ILi7ENS5_IJNS4_1CILi1EEESB_SB_EEENS1_35KernelTmaWarpSpecializedCooperativeEEENS5_IJNSA_ILi256EEENSA_ILi64EEENSA_ILi128EEEEEENS_12float_e4m3_tENS5_IJlSB_lEEESJ_SK_NS4_8TiledMMAINS4_8MMA_AtomIJNS4_4SM904GMMA30MMA_64x64x32_F32E4M3E4M3_SS_TNILNSO_7ScaleInE1ELSQ_1EEEEEENS4_6LayoutINS5_IJNSA_ILi2EEESB_SB_EEENS5_IJSB_NSA_ILi0EEESW_EEEEENS5_IJNS4_10UnderscoreESZ_SZ_EEEEENS4_13SM90_TMA_LOADENS4_14ComposedLayoutINS4_7SwizzleILi3ELi4ELi3EEENS4_18smem_ptr_flag_bitsILi8EEENST_INS5_IJNSA_ILi8EEESH_EEENS5_IJSH_SB_EEEEEEEvNS4_8identityES12_S1C_vS1D_EENS_8epilogue10collective6detail29Sm90TmaWarpSpecializedAdapterINS1G_15DefaultEpilogueISJ_SK_SK_NS1F_6thread17LinearCombinationISJ_Li1EffLNS1K_9ScaleType4KindE0ELNS_15FloatRoundStyleE2ESJ_EENS1_15EpilogueDefaultEEEEEvvEEEEvNT_6ParamsE,"a",@progbits
	.sectionflags	@""
	.align	4
.nv.constant0._ZN7cutlass13device_kernelINS_4gemm6kernel13GemmUniversalIN4cute5tupleIJiiiiEEENS1_10collective13CollectiveMmaINS1_37MainloopSm90TmaGmmaWarpSpecializedFP8ILi7ENS5_IJNS4_1CILi1EEESB_SB_EEENS1_35KernelTmaWarpSpecializedCooperativeEEENS5_IJNSA_ILi256EEENSA_ILi64EEENSA_ILi128EEEEEENS_12float_e4m3_tENS5_IJlSB_lEEESJ_SK_NS4_8TiledMMAINS4_8MMA_AtomIJNS4_4SM904GMMA30MMA_64x64x32_F32E4M3E4M3_SS_TNILNSO_7ScaleInE1ELSQ_1EEEEEENS4_6LayoutINS5_IJNSA_ILi2EEESB_SB_EEENS5_IJSB_NSA_ILi0EEESW_EEEEENS5_IJNS4_10UnderscoreESZ_SZ_EEEEENS4_13SM90_TMA_LOADENS4_14ComposedLayoutINS4_7SwizzleILi3ELi4ELi3EEENS4_18smem_ptr_flag_bitsILi8EEENST_INS5_IJNSA_ILi8EEESH_EEENS5_IJSH_SB_EEEEEEEvNS4_8identityES12_S1C_vS1D_EENS_8epilogue10collective6detail29Sm90TmaWarpSpecializedAdapterINS1G_15DefaultEpilogueISJ_SK_SK_NS1F_6thread17LinearCombinationISJ_Li1EffLNS1K_9ScaleType4KindE0ELNS_15FloatRoundStyleE2ESJ_EENS1_15EpilogueDefaultEEEEEvvEEEEvNT_6ParamsE:
	.zero		1664


//--------------------- SYMBOLS --------------------------

	.type		.nv.reservedSmem.offset0,@object
	.size		.nv.reservedSmem.offset0,0x4
